//
// Generated by NVIDIA NVVM Compiler
//
// Compiler Build ID: CL-36424714
// Cuda compilation tools, release 13.0, V13.0.88
// Based on NVVM 20.0.0
//

.version 9.0
.target sm_100
.address_size 64

	// .globl	_Z9findMatchPjS_PcS0_
.global .align 4 .u32 charLen = 8;
.global .align 4 .u32 pwdbitlen = 136;
.global .align 1 .b8 hexLookup[17] = {48, 49, 50, 51, 52, 53, 54, 55, 56, 57, 97, 98, 99, 100, 101, 102};

.visible .entry _Z9findMatchPjS_PcS0_(
	.param .u64 .ptr .align 1 _Z9findMatchPjS_PcS0__param_0,
	.param .u64 .ptr .align 1 _Z9findMatchPjS_PcS0__param_1,
	.param .u64 .ptr .align 1 _Z9findMatchPjS_PcS0__param_2,
	.param .u64 .ptr .align 1 _Z9findMatchPjS_PcS0__param_3
)
{
	.reg .pred 	%p<9>;
	.reg .b16 	%rs<73>;
	.reg .b32 	%r<751>;
	.reg .b64 	%rd<85>;

	ld.param.u64 	%rd5, [_Z9findMatchPjS_PcS0__param_0];
	ld.param.u64 	%rd2, [_Z9findMatchPjS_PcS0__param_1];
	ld.param.u64 	%rd3, [_Z9findMatchPjS_PcS0__param_2];
	ld.param.u64 	%rd4, [_Z9findMatchPjS_PcS0__param_3];
	cvta.to.global.u64 	%rd1, %rd5;
	mov.u32 	%r26, %ctaid.x;
	shr.u32 	%r27, %r26, 8;
	and.b32  	%r28, %r27, 15;
	cvt.u64.u32 	%rd6, %r28;
	mov.u64 	%rd7, hexLookup;
	add.s64 	%rd8, %rd7, %rd6;
	ld.global.nc.u8 	%rs2, [%rd8];
	cvt.u32.u8 	%r29, %rs2;
	shl.b32 	%r30, %r29, 24;
	shr.u32 	%r31, %r26, 4;
	and.b32  	%r32, %r31, 15;
	cvt.u64.u32 	%rd9, %r32;
	add.s64 	%rd10, %rd7, %rd9;
	ld.global.nc.u8 	%rs3, [%rd10];
	cvt.u32.u8 	%r33, %rs3;
	shl.b32 	%r34, %r33, 16;
	or.b32  	%r35, %r34, %r30;
	and.b32  	%r36, %r26, 15;
	cvt.u64.u32 	%rd11, %r36;
	add.s64 	%rd12, %rd7, %rd11;
	ld.global.nc.u8 	%rs4, [%rd12];
	cvt.u16.u8 	%rs5, %rs4;
	mul.wide.u16 	%r37, %rs5, 256;
	or.b32  	%r38, %r37, %r35;
	mov.u32 	%r39, %tid.x;
	shr.u32 	%r40, %r39, 4;
	and.b32  	%r41, %r40, 15;
	cvt.u64.u32 	%rd13, %r41;
	add.s64 	%rd14, %rd7, %rd13;
	ld.global.nc.u8 	%rs6, [%rd14];
	cvt.u16.u8 	%rs1, %rs6;
	cvt.u32.u16 	%r42, %rs1;
	and.b32  	%r43, %r42, 255;
	or.b32  	%r1, %r38, %r43;
	and.b32  	%r44, %r39, 15;
	cvt.u64.u32 	%rd15, %r44;
	add.s64 	%rd16, %rd7, %rd15;
	ld.global.nc.u8 	%rs7, [%rd16];
	cvt.u32.u8 	%r45, %rs7;
	shl.b32 	%r749, %r45, 24;
	add.s32 	%r46, %r1, 19594;
	add.s32 	%r47, %r1, -1168425627;
	shf.l.wrap.b32 	%r48, %r47, %r46, 17;
	add.s32 	%r3, %r48, 493710455;
	not.b32 	%r49, %r3;
	and.b32  	%r50, %r3, 1001876599;
	and.b32  	%r51, %r49, -1120403700;
	or.b32  	%r52, %r50, %r51;
	add.s32 	%r4, %r52, 905;
	add.s32 	%r5, %r48, -655528841;
	ld.global.u32 	%r6, [%rd1];
	mov.b32 	%r746, 48;
$L__BB0_1:
	and.b32  	%r54, %r749, -16711681;
	shl.b32 	%r55, %r746, 16;
	add.s32 	%r749, %r54, %r55;
	mov.b32 	%r748, 48;
$L__BB0_2:
	and.b32  	%r57, %r749, -65281;
	shl.b32 	%r58, %r748, 8;
	add.s32 	%r749, %r57, %r58;
	mov.b32 	%r750, 48;
$L__BB0_3:
	and.b32  	%r59, %r749, -256;
	add.s32 	%r749, %r59, %r750;
	add.s32 	%r60, %r749, %r4;
	shl.b32 	%r61, %r60, 22;
	add.s32 	%r62, %r60, -1316260114;
	shr.u32 	%r63, %r62, 10;
	add.s32 	%r64, %r5, %r63;
	add.s32 	%r65, %r64, %r61;
	not.b32 	%r66, %r65;
	and.b32  	%r67, %r65, %r3;
	and.b32  	%r68, %r66, 1001876599;
	or.b32  	%r69, %r67, %r68;
	shl.b32 	%r70, %r69, 7;
	add.s32 	%r71, %r70, %r65;
	add.s32 	%r72, %r69, -1296789819;
	shr.u32 	%r73, %r72, 25;
	add.s32 	%r74, %r71, %r73;
	add.s32 	%r75, %r74, 1514627712;
	and.b32  	%r76, %r75, %r65;
	not.b32 	%r77, %r75;
	and.b32  	%r78, %r3, %r77;
	or.b32  	%r79, %r76, %r78;
	shl.b32 	%r80, %r79, 12;
	add.s32 	%r81, %r80, %r75;
	add.s32 	%r82, %r79, -2093010271;
	shr.u32 	%r83, %r82, 20;
	add.s32 	%r84, %r81, %r83;
	add.s32 	%r85, %r84, -215347200;
	and.b32  	%r86, %r85, %r75;
	not.b32 	%r87, %r85;
	and.b32  	%r88, %r65, %r87;
	or.b32  	%r89, %r86, %r88;
	add.s32 	%r90, %r89, %r3;
	shl.b32 	%r91, %r90, 17;
	add.s32 	%r92, %r90, -1473231341;
	shr.u32 	%r93, %r92, 15;
	add.s32 	%r94, %r85, %r91;
	add.s32 	%r95, %r94, %r93;
	add.s32 	%r96, %r95, -1943666688;
	and.b32  	%r97, %r96, %r85;
	not.b32 	%r98, %r96;
	and.b32  	%r99, %r75, %r98;
	or.b32  	%r100, %r97, %r99;
	add.s32 	%r101, %r100, %r65;
	shl.b32 	%r102, %r101, 22;
	add.s32 	%r103, %r101, -45705983;
	shr.u32 	%r104, %r103, 10;
	add.s32 	%r105, %r96, %r102;
	add.s32 	%r106, %r105, %r104;
	add.s32 	%r107, %r106, 1077936128;
	and.b32  	%r108, %r107, %r96;
	not.b32 	%r109, %r107;
	and.b32  	%r110, %r85, %r109;
	or.b32  	%r111, %r108, %r110;
	add.s32 	%r112, %r111, %r75;
	shl.b32 	%r113, %r112, 7;
	add.s32 	%r114, %r112, 1770035416;
	shr.u32 	%r115, %r114, 25;
	add.s32 	%r116, %r107, %r113;
	add.s32 	%r117, %r116, %r115;
	add.s32 	%r118, %r117, -1068733440;
	and.b32  	%r119, %r118, %r107;
	not.b32 	%r120, %r118;
	and.b32  	%r121, %r96, %r120;
	or.b32  	%r122, %r119, %r121;
	add.s32 	%r123, %r122, %r85;
	shl.b32 	%r124, %r123, 12;
	add.s32 	%r125, %r123, -1958414417;
	shr.u32 	%r126, %r125, 20;
	add.s32 	%r127, %r118, %r124;
	add.s32 	%r128, %r127, %r126;
	add.s32 	%r129, %r128, 1333456896;
	and.b32  	%r130, %r129, %r118;
	not.b32 	%r131, %r129;
	and.b32  	%r132, %r107, %r131;
	or.b32  	%r133, %r130, %r132;
	add.s32 	%r134, %r133, %r96;
	shl.b32 	%r135, %r134, 17;
	add.s32 	%r136, %r134, -42063;
	shr.u32 	%r137, %r136, 15;
	add.s32 	%r138, %r129, %r135;
	add.s32 	%r139, %r138, %r137;
	add.s32 	%r140, %r139, -1218314240;
	and.b32  	%r141, %r140, %r129;
	not.b32 	%r142, %r140;
	and.b32  	%r143, %r118, %r142;
	or.b32  	%r144, %r141, %r143;
	add.s32 	%r145, %r144, %r107;
	shl.b32 	%r146, %r145, 22;
	add.s32 	%r147, %r145, -1990404162;
	shr.u32 	%r148, %r147, 10;
	add.s32 	%r149, %r140, %r146;
	add.s32 	%r150, %r149, %r148;
	add.s32 	%r151, %r150, -276824064;
	and.b32  	%r152, %r151, %r140;
	not.b32 	%r153, %r151;
	and.b32  	%r154, %r129, %r153;
	or.b32  	%r155, %r152, %r154;
	add.s32 	%r156, %r155, %r118;
	shl.b32 	%r157, %r156, 7;
	add.s32 	%r158, %r156, 1804603682;
	shr.u32 	%r159, %r158, 25;
	add.s32 	%r160, %r151, %r157;
	add.s32 	%r161, %r160, %r159;
	add.s32 	%r162, %r161, -938962688;
	and.b32  	%r163, %r162, %r151;
	not.b32 	%r164, %r162;
	and.b32  	%r165, %r140, %r164;
	or.b32  	%r166, %r163, %r165;
	add.s32 	%r167, %r166, %r129;
	shl.b32 	%r168, %r167, 12;
	add.s32 	%r169, %r167, -40341101;
	shr.u32 	%r170, %r169, 20;
	add.s32 	%r171, %r162, %r168;
	add.s32 	%r172, %r171, %r170;
	add.s32 	%r173, %r172, -2028392448;
	and.b32  	%r174, %r173, %r162;
	not.b32 	%r175, %r173;
	and.b32  	%r176, %r151, %r175;
	or.b32  	%r177, %r174, %r176;
	add.s32 	%r178, %r177, %r140;
	shl.b32 	%r179, %r178, 17;
	add.s32 	%r180, %r178, -1502002154;
	shr.u32 	%r181, %r180, 15;
	add.s32 	%r182, %r173, %r179;
	add.s32 	%r183, %r182, %r181;
	add.s32 	%r184, %r183, -2010382336;
	and.b32  	%r185, %r184, %r173;
	not.b32 	%r186, %r184;
	and.b32  	%r187, %r162, %r186;
	or.b32  	%r188, %r185, %r187;
	add.s32 	%r189, %r188, %r151;
	shl.b32 	%r190, %r189, 22;
	add.s32 	%r191, %r189, 1236535329;
	shr.u32 	%r192, %r191, 10;
	add.s32 	%r193, %r184, %r190;
	add.s32 	%r194, %r193, %r192;
	add.s32 	%r195, %r194, 138412032;
	and.b32  	%r196, %r195, %r173;
	and.b32  	%r197, %r184, %r175;
	or.b32  	%r198, %r196, %r197;
	add.s32 	%r199, %r162, %r198;
	shl.b32 	%r200, %r199, 5;
	add.s32 	%r201, %r200, %r195;
	add.s32 	%r202, %r199, 642667922;
	shr.u32 	%r203, %r202, 27;
	add.s32 	%r204, %r201, %r203;
	add.s32 	%r205, %r204, -909462976;
	and.b32  	%r206, %r205, %r184;
	and.b32  	%r207, %r195, %r186;
	or.b32  	%r208, %r206, %r207;
	add.s32 	%r209, %r208, %r173;
	shl.b32 	%r210, %r209, 9;
	add.s32 	%r211, %r209, -1069501632;
	shr.u32 	%r212, %r211, 23;
	add.s32 	%r213, %r205, %r210;
	add.s32 	%r214, %r213, %r212;
	add.s32 	%r215, %r214, -2123988992;
	and.b32  	%r216, %r215, %r195;
	not.b32 	%r217, %r195;
	and.b32  	%r218, %r205, %r217;
	or.b32  	%r219, %r216, %r218;
	add.s32 	%r220, %r219, %r184;
	shl.b32 	%r221, %r220, 14;
	add.s32 	%r222, %r220, 643717713;
	shr.u32 	%r223, %r222, 18;
	add.s32 	%r224, %r215, %r221;
	add.s32 	%r225, %r224, %r223;
	add.s32 	%r226, %r225, -1768669184;
	and.b32  	%r227, %r226, %r205;
	not.b32 	%r228, %r205;
	and.b32  	%r229, %r215, %r228;
	or.b32  	%r230, %r227, %r229;
	add.s32 	%r231, %r195, %r230;
	shl.b32 	%r232, %r231, 20;
	add.s32 	%r233, %r232, %r226;
	add.s32 	%r234, %r231, 434567130;
	shr.u32 	%r235, %r234, 12;
	add.s32 	%r236, %r233, %r235;
	add.s32 	%r237, %r236, 2107637760;
	and.b32  	%r238, %r237, %r215;
	not.b32 	%r239, %r215;
	and.b32  	%r240, %r226, %r239;
	or.b32  	%r241, %r238, %r240;
	add.s32 	%r242, %r241, %r205;
	shl.b32 	%r243, %r242, 5;
	add.s32 	%r244, %r242, -701558691;
	shr.u32 	%r245, %r244, 27;
	add.s32 	%r246, %r237, %r243;
	add.s32 	%r247, %r246, %r245;
	add.s32 	%r248, %r247, -975041632;
	and.b32  	%r249, %r248, %r226;
	not.b32 	%r250, %r226;
	and.b32  	%r251, %r237, %r250;
	or.b32  	%r252, %r249, %r251;
	add.s32 	%r253, %r252, %r215;
	shl.b32 	%r254, %r253, 9;
	add.s32 	%r255, %r253, 38016083;
	shr.u32 	%r256, %r255, 23;
	add.s32 	%r257, %r248, %r254;
	add.s32 	%r258, %r257, %r256;
	add.s32 	%r259, %r258, -2010601984;
	and.b32  	%r260, %r259, %r237;
	not.b32 	%r261, %r237;
	and.b32  	%r262, %r248, %r261;
	or.b32  	%r263, %r260, %r262;
	add.s32 	%r264, %r263, %r226;
	shl.b32 	%r265, %r264, 14;
	add.s32 	%r266, %r264, -660478335;
	shr.u32 	%r267, %r266, 18;
	add.s32 	%r268, %r259, %r265;
	add.s32 	%r269, %r268, %r267;
	add.s32 	%r270, %r269, 2040545280;
	and.b32  	%r271, %r270, %r248;
	not.b32 	%r272, %r248;
	and.b32  	%r273, %r259, %r272;
	or.b32  	%r274, %r271, %r273;
	add.s32 	%r275, %r237, %r274;
	shl.b32 	%r276, %r275, 20;
	add.s32 	%r277, %r276, %r270;
	add.s32 	%r278, %r275, -405505070;
	shr.u32 	%r279, %r278, 12;
	add.s32 	%r280, %r277, %r279;
	add.s32 	%r281, %r280, -1121976320;
	and.b32  	%r282, %r281, %r259;
	not.b32 	%r283, %r259;
	and.b32  	%r284, %r270, %r283;
	or.b32  	%r285, %r282, %r284;
	add.s32 	%r286, %r285, %r248;
	shl.b32 	%r287, %r286, 5;
	add.s32 	%r288, %r286, 568446438;
	shr.u32 	%r289, %r288, 27;
	add.s32 	%r290, %r281, %r287;
	add.s32 	%r291, %r290, %r289;
	add.s32 	%r292, %r291, 1010416832;
	and.b32  	%r293, %r292, %r270;
	not.b32 	%r294, %r270;
	and.b32  	%r295, %r281, %r294;
	or.b32  	%r296, %r293, %r295;
	add.s32 	%r297, %r296, %r259;
	shl.b32 	%r298, %r297, 9;
	add.s32 	%r299, %r297, -1019803554;
	shr.u32 	%r300, %r299, 23;
	add.s32 	%r301, %r292, %r298;
	add.s32 	%r302, %r301, %r300;
	add.s32 	%r303, %r302, 1846590464;
	and.b32  	%r304, %r303, %r281;
	not.b32 	%r305, %r281;
	and.b32  	%r306, %r292, %r305;
	or.b32  	%r307, %r304, %r306;
	add.s32 	%r308, %r270, %r749;
	add.s32 	%r309, %r308, %r307;
	shl.b32 	%r310, %r309, 14;
	add.s32 	%r311, %r309, -187363961;
	shr.u32 	%r312, %r311, 18;
	add.s32 	%r313, %r303, %r310;
	add.s32 	%r314, %r313, %r312;
	add.s32 	%r315, %r314, 1130479616;
	and.b32  	%r316, %r315, %r292;
	not.b32 	%r317, %r292;
	and.b32  	%r318, %r303, %r317;
	or.b32  	%r319, %r316, %r318;
	add.s32 	%r320, %r319, %r281;
	shl.b32 	%r321, %r320, 20;
	add.s32 	%r322, %r320, 1163531501;
	shr.u32 	%r323, %r322, 12;
	add.s32 	%r324, %r315, %r321;
	add.s32 	%r325, %r324, %r323;
	add.s32 	%r326, %r325, 1322254336;
	and.b32  	%r327, %r326, %r303;
	not.b32 	%r328, %r303;
	and.b32  	%r329, %r315, %r328;
	or.b32  	%r330, %r327, %r329;
	add.s32 	%r331, %r330, %r292;
	shl.b32 	%r332, %r331, 5;
	add.s32 	%r333, %r331, -1444681467;
	shr.u32 	%r334, %r333, 27;
	add.s32 	%r335, %r326, %r332;
	add.s32 	%r336, %r335, %r334;
	add.s32 	%r337, %r336, 1014833312;
	and.b32  	%r338, %r337, %r315;
	not.b32 	%r339, %r315;
	and.b32  	%r340, %r326, %r339;
	or.b32  	%r341, %r338, %r340;
	add.s32 	%r342, %r303, %r1;
	add.s32 	%r343, %r342, %r341;
	shl.b32 	%r344, %r343, 9;
	add.s32 	%r345, %r343, -51403784;
	shr.u32 	%r346, %r345, 23;
	add.s32 	%r347, %r337, %r344;
	add.s32 	%r348, %r347, %r346;
	add.s32 	%r349, %r348, -548933632;
	and.b32  	%r350, %r349, %r326;
	not.b32 	%r351, %r326;
	and.b32  	%r352, %r337, %r351;
	or.b32  	%r353, %r350, %r352;
	add.s32 	%r354, %r353, %r315;
	shl.b32 	%r355, %r354, 14;
	add.s32 	%r356, %r354, 1735328473;
	shr.u32 	%r357, %r356, 18;
	add.s32 	%r358, %r349, %r355;
	add.s32 	%r359, %r358, %r357;
	add.s32 	%r360, %r359, -1061797888;
	and.b32  	%r361, %r360, %r337;
	not.b32 	%r362, %r337;
	and.b32  	%r363, %r349, %r362;
	or.b32  	%r364, %r361, %r363;
	add.s32 	%r365, %r364, %r326;
	shl.b32 	%r366, %r365, 20;
	add.s32 	%r367, %r365, -1926607734;
	shr.u32 	%r368, %r367, 12;
	add.s32 	%r369, %r360, %r366;
	add.s32 	%r370, %r369, %r368;
	add.s32 	%r371, %r370, -929038336;
	xor.b32  	%r372, %r360, %r349;
	xor.b32  	%r373, %r372, %r371;
	add.s32 	%r374, %r373, %r337;
	shl.b32 	%r375, %r374, 4;
	add.s32 	%r376, %r374, -378558;
	shr.u32 	%r377, %r376, 28;
	add.s32 	%r378, %r371, %r375;
	add.s32 	%r379, %r378, %r377;
	add.s32 	%r380, %r379, -6056928;
	xor.b32  	%r381, %r371, %r360;
	xor.b32  	%r382, %r381, %r380;
	add.s32 	%r383, %r382, %r349;
	shl.b32 	%r384, %r383, 11;
	add.s32 	%r385, %r383, -2022574463;
	shr.u32 	%r386, %r385, 21;
	add.s32 	%r387, %r380, %r384;
	add.s32 	%r388, %r387, %r386;
	add.s32 	%r389, %r388, -1884026880;
	xor.b32  	%r390, %r380, %r371;
	xor.b32  	%r391, %r390, %r389;
	add.s32 	%r392, %r391, %r360;
	shl.b32 	%r393, %r392, 16;
	add.s32 	%r394, %r392, 1839030562;
	shr.u32 	%r395, %r394, 16;
	add.s32 	%r396, %r389, %r393;
	add.s32 	%r397, %r396, %r395;
	add.s32 	%r398, %r397, 1629618176;
	xor.b32  	%r399, %r389, %r380;
	xor.b32  	%r400, %r399, %r398;
	add.s32 	%r401, %r400, %r371;
	shl.b32 	%r402, %r401, 23;
	add.s32 	%r403, %r401, -35309420;
	shr.u32 	%r404, %r403, 9;
	add.s32 	%r405, %r398, %r402;
	add.s32 	%r406, %r405, %r404;
	add.s32 	%r407, %r406, 1241513984;
	xor.b32  	%r408, %r398, %r389;
	xor.b32  	%r409, %r408, %r407;
	add.s32 	%r410, %r380, %r409;
	shl.b32 	%r411, %r410, 4;
	add.s32 	%r412, %r411, %r407;
	add.s32 	%r413, %r410, -722527628;
	shr.u32 	%r414, %r413, 28;
	add.s32 	%r415, %r412, %r414;
	add.s32 	%r416, %r415, 1324459840;
	xor.b32  	%r417, %r407, %r398;
	xor.b32  	%r418, %r417, %r416;
	add.s32 	%r419, %r389, %r418;
	shl.b32 	%r420, %r419, 11;
	add.s32 	%r421, %r420, %r416;
	add.s32 	%r422, %r419, 1272926131;
	shr.u32 	%r423, %r422, 21;
	add.s32 	%r424, %r421, %r423;
	add.s32 	%r425, %r424, -92432384;
	xor.b32  	%r426, %r416, %r407;
	xor.b32  	%r427, %r426, %r425;
	add.s32 	%r428, %r427, %r398;
	shl.b32 	%r429, %r428, 16;
	add.s32 	%r430, %r428, -155497632;
	shr.u32 	%r431, %r430, 16;
	add.s32 	%r432, %r425, %r429;
	add.s32 	%r433, %r432, %r431;
	add.s32 	%r434, %r433, 1264582656;
	xor.b32  	%r435, %r425, %r416;
	xor.b32  	%r436, %r435, %r434;
	add.s32 	%r437, %r436, %r407;
	shl.b32 	%r438, %r437, 23;
	add.s32 	%r439, %r437, -1094730640;
	shr.u32 	%r440, %r439, 9;
	add.s32 	%r441, %r434, %r438;
	add.s32 	%r442, %r441, %r440;
	add.s32 	%r443, %r442, 939524096;
	xor.b32  	%r444, %r434, %r425;
	xor.b32  	%r445, %r444, %r443;
	add.s32 	%r446, %r445, %r416;
	shl.b32 	%r447, %r446, 4;
	add.s32 	%r448, %r446, 681279174;
	shr.u32 	%r449, %r448, 28;
	add.s32 	%r450, %r443, %r447;
	add.s32 	%r451, %r450, %r449;
	add.s32 	%r452, %r451, -1984435104;
	xor.b32  	%r453, %r443, %r434;
	xor.b32  	%r454, %r453, %r452;
	add.s32 	%r455, %r425, %r454;
	shl.b32 	%r456, %r455, 11;
	add.s32 	%r457, %r456, %r452;
	add.s32 	%r458, %r455, 449927210;
	shr.u32 	%r459, %r458, 21;
	add.s32 	%r460, %r457, %r459;
	add.s32 	%r461, %r460, -1967042560;
	xor.b32  	%r462, %r452, %r443;
	xor.b32  	%r463, %r462, %r461;
	add.s32 	%r464, %r434, %r749;
	add.s32 	%r465, %r464, %r463;
	shl.b32 	%r466, %r465, 16;
	add.s32 	%r467, %r465, -722521979;
	shr.u32 	%r468, %r467, 16;
	add.s32 	%r469, %r461, %r466;
	add.s32 	%r470, %r469, %r468;
	add.s32 	%r471, %r470, 814022656;
	xor.b32  	%r472, %r461, %r452;
	xor.b32  	%r473, %r472, %r471;
	add.s32 	%r474, %r473, %r443;
	shl.b32 	%r475, %r474, 23;
	add.s32 	%r476, %r474, 76029189;
	shr.u32 	%r477, %r476, 9;
	add.s32 	%r478, %r471, %r475;
	add.s32 	%r479, %r478, %r477;
	add.s32 	%r480, %r479, -2105540608;
	xor.b32  	%r481, %r471, %r461;
	xor.b32  	%r482, %r481, %r480;
	add.s32 	%r483, %r482, %r452;
	shl.b32 	%r484, %r483, 4;
	add.s32 	%r485, %r483, -640364487;
	shr.u32 	%r486, %r485, 28;
	add.s32 	%r487, %r480, %r484;
	add.s32 	%r488, %r487, %r486;
	add.s32 	%r489, %r488, -1655897200;
	xor.b32  	%r490, %r480, %r471;
	xor.b32  	%r491, %r490, %r489;
	add.s32 	%r492, %r491, %r461;
	shl.b32 	%r493, %r492, 11;
	add.s32 	%r494, %r492, -421815835;
	shr.u32 	%r495, %r494, 21;
	add.s32 	%r496, %r489, %r493;
	add.s32 	%r497, %r496, %r495;
	add.s32 	%r498, %r497, -590403584;
	xor.b32  	%r499, %r489, %r480;
	xor.b32  	%r500, %r499, %r498;
	add.s32 	%r501, %r500, %r471;
	shl.b32 	%r502, %r501, 16;
	add.s32 	%r503, %r501, 530742520;
	shr.u32 	%r504, %r503, 16;
	add.s32 	%r505, %r498, %r502;
	add.s32 	%r506, %r505, %r504;
	add.s32 	%r507, %r506, 2096627712;
	xor.b32  	%r508, %r498, %r489;
	xor.b32  	%r509, %r508, %r507;
	add.s32 	%r510, %r480, %r1;
	add.s32 	%r511, %r510, %r509;
	shl.b32 	%r512, %r511, 23;
	add.s32 	%r513, %r511, -995338651;
	shr.u32 	%r514, %r513, 9;
	add.s32 	%r515, %r507, %r512;
	add.s32 	%r516, %r515, %r514;
	add.s32 	%r517, %r516, 847249408;
	not.b32 	%r518, %r498;
	or.b32  	%r519, %r517, %r518;
	xor.b32  	%r520, %r519, %r507;
	add.s32 	%r521, %r489, %r520;
	shl.b32 	%r522, %r521, 6;
	add.s32 	%r523, %r522, %r517;
	add.s32 	%r524, %r521, 609833588;
	shr.u32 	%r525, %r524, 26;
	add.s32 	%r526, %r523, %r525;
	add.s32 	%r527, %r526, 374643968;
	not.b32 	%r528, %r507;
	or.b32  	%r529, %r527, %r528;
	xor.b32  	%r530, %r529, %r517;
	add.s32 	%r531, %r530, %r498;
	shl.b32 	%r532, %r531, 10;
	add.s32 	%r533, %r531, 1126891415;
	shr.u32 	%r534, %r533, 22;
	add.s32 	%r535, %r527, %r532;
	add.s32 	%r536, %r535, %r534;
	add.s32 	%r537, %r536, -1409393664;
	not.b32 	%r538, %r517;
	or.b32  	%r539, %r537, %r538;
	xor.b32  	%r540, %r539, %r527;
	add.s32 	%r541, %r540, %r507;
	shl.b32 	%r542, %r541, 15;
	add.s32 	%r543, %r541, -1416354769;
	shr.u32 	%r544, %r543, 17;
	add.s32 	%r545, %r537, %r542;
	add.s32 	%r546, %r545, %r544;
	add.s32 	%r547, %r546, 303529984;
	not.b32 	%r548, %r527;
	or.b32  	%r549, %r547, %r548;
	xor.b32  	%r550, %r549, %r537;
	add.s32 	%r551, %r550, %r517;
	shl.b32 	%r552, %r551, 21;
	add.s32 	%r553, %r551, -57434055;
	shr.u32 	%r554, %r553, 11;
	add.s32 	%r555, %r547, %r552;
	add.s32 	%r556, %r555, %r554;
	add.s32 	%r557, %r556, 119537664;
	not.b32 	%r558, %r537;
	or.b32  	%r559, %r557, %r558;
	xor.b32  	%r560, %r559, %r547;
	add.s32 	%r561, %r560, %r527;
	shl.b32 	%r562, %r561, 6;
	add.s32 	%r563, %r561, 1700485571;
	shr.u32 	%r564, %r563, 26;
	add.s32 	%r565, %r557, %r562;
	add.s32 	%r566, %r565, %r564;
	add.s32 	%r567, %r566, 1456894144;
	not.b32 	%r568, %r547;
	or.b32  	%r569, %r567, %r568;
	xor.b32  	%r570, %r569, %r557;
	add.s32 	%r571, %r537, %r749;
	add.s32 	%r572, %r571, %r570;
	shl.b32 	%r573, %r572, 10;
	add.s32 	%r574, %r572, -1894986606;
	shr.u32 	%r575, %r574, 22;
	add.s32 	%r576, %r567, %r573;
	add.s32 	%r577, %r576, %r575;
	add.s32 	%r578, %r577, 858933248;
	not.b32 	%r579, %r557;
	or.b32  	%r580, %r578, %r579;
	xor.b32  	%r581, %r580, %r567;
	add.s32 	%r582, %r581, %r547;
	shl.b32 	%r583, %r582, 15;
	add.s32 	%r584, %r582, -1051523;
	shr.u32 	%r585, %r584, 17;
	add.s32 	%r586, %r578, %r583;
	add.s32 	%r587, %r586, %r585;
	add.s32 	%r588, %r587, -96567296;
	not.b32 	%r589, %r567;
	or.b32  	%r590, %r588, %r589;
	xor.b32  	%r591, %r590, %r578;
	add.s32 	%r592, %r557, %r591;
	shl.b32 	%r593, %r592, 21;
	add.s32 	%r594, %r593, %r588;
	add.s32 	%r595, %r592, -1246458367;
	shr.u32 	%r596, %r595, 11;
	add.s32 	%r597, %r594, %r596;
	add.s32 	%r598, %r597, -1071644672;
	not.b32 	%r599, %r578;
	or.b32  	%r600, %r598, %r599;
	xor.b32  	%r601, %r600, %r588;
	add.s32 	%r602, %r601, %r567;
	shl.b32 	%r603, %r602, 6;
	add.s32 	%r604, %r602, 1873313359;
	shr.u32 	%r605, %r604, 26;
	add.s32 	%r606, %r598, %r603;
	add.s32 	%r607, %r606, %r605;
	add.s32 	%r608, %r607, -367029312;
	not.b32 	%r609, %r588;
	or.b32  	%r610, %r608, %r609;
	xor.b32  	%r611, %r610, %r598;
	add.s32 	%r612, %r611, %r578;
	shl.b32 	%r613, %r612, 10;
	add.s32 	%r614, %r612, -30611744;
	shr.u32 	%r615, %r614, 22;
	add.s32 	%r616, %r608, %r613;
	add.s32 	%r617, %r616, %r615;
	add.s32 	%r618, %r617, -1281654784;
	not.b32 	%r619, %r598;
	or.b32  	%r620, %r618, %r619;
	xor.b32  	%r621, %r620, %r608;
	add.s32 	%r622, %r621, %r588;
	shl.b32 	%r623, %r622, 15;
	add.s32 	%r624, %r622, -1560198380;
	shr.u32 	%r625, %r624, 17;
	add.s32 	%r626, %r618, %r623;
	add.s32 	%r627, %r626, %r625;
	add.s32 	%r628, %r627, -1584791552;
	not.b32 	%r629, %r608;
	or.b32  	%r630, %r628, %r629;
	xor.b32  	%r631, %r630, %r618;
	add.s32 	%r632, %r631, %r598;
	shl.b32 	%r633, %r632, 21;
	add.s32 	%r634, %r632, 1309151649;
	shr.u32 	%r635, %r634, 11;
	add.s32 	%r636, %r628, %r633;
	add.s32 	%r637, %r636, %r635;
	add.s32 	%r16, %r637, 874512384;
	not.b32 	%r638, %r618;
	or.b32  	%r639, %r16, %r638;
	xor.b32  	%r640, %r639, %r628;
	add.s32 	%r641, %r608, %r640;
	shl.b32 	%r642, %r641, 6;
	add.s32 	%r643, %r642, %r16;
	add.s32 	%r644, %r641, -145490292;
	shr.u32 	%r645, %r644, 26;
	add.s32 	%r646, %r643, %r645;
	add.s32 	%r17, %r646, -721444096;
	not.b32 	%r647, %r628;
	or.b32  	%r648, %r17, %r647;
	xor.b32  	%r649, %r648, %r16;
	add.s32 	%r650, %r649, %r618;
	shl.b32 	%r651, %r650, 10;
	add.s32 	%r652, %r650, -1120210379;
	shr.u32 	%r653, %r652, 22;
	add.s32 	%r654, %r17, %r651;
	add.s32 	%r655, %r654, %r653;
	add.s32 	%r18, %r655, -339160064;
	not.b32 	%r656, %r16;
	or.b32  	%r657, %r18, %r656;
	xor.b32  	%r658, %r657, %r17;
	add.s32 	%r659, %r628, %r1;
	add.s32 	%r660, %r659, %r658;
	shl.b32 	%r661, %r660, 15;
	add.s32 	%r662, %r660, 718787259;
	shr.u32 	%r663, %r662, 17;
	add.s32 	%r664, %r18, %r661;
	add.s32 	%r665, %r664, %r663;
	add.s32 	%r19, %r665, -379748352;
	add.s32 	%r20, %r665, -2112332546;
	xor.b32  	%r666, %r20, %r6;
	setp.gt.u32 	%p1, %r666, 65535;
	@%p1 bra 	$L__BB0_6;
	add.s32 	%r21, %r18, 271733878;
	ld.global.u32 	%r667, [%rd1+4];
	setp.ne.s32 	%p2, %r21, %r667;
	@%p2 bra 	$L__BB0_6;
	cvta.to.global.u64 	%rd17, %rd3;
	cvta.to.global.u64 	%rd18, %rd4;
	not.b32 	%r671, %r17;
	or.b32  	%r672, %r19, %r671;
	xor.b32  	%r673, %r672, %r18;
	add.s32 	%r674, %r673, %r16;
	shl.b32 	%r675, %r674, 21;
	add.s32 	%r676, %r674, -343485551;
	shr.u32 	%r677, %r676, 11;
	add.s32 	%r678, %r19, %r675;
	add.s32 	%r679, %r678, %r677;
	add.s32 	%r680, %r679, 1642965897;
	add.s32 	%r681, %r17, 1732584193;
	cvta.to.global.u64 	%rd19, %rd2;
	mov.b32 	%r682, 1;
	st.global.u32 	[%rd19], %r682;
	mov.b16 	%rs8, 48;
	st.global.u8 	[%rd17], %rs8;
	st.global.u8 	[%rd17+1], %rs8;
	st.global.u8 	[%rd17+2], %rs8;
	st.global.u8 	[%rd17+3], %rs8;
	st.global.u8 	[%rd17+4], %rs8;
	st.global.u8 	[%rd17+5], %rs8;
	st.global.u8 	[%rd17+6], %rs8;
	st.global.u8 	[%rd17+7], %rs8;
	st.global.u8 	[%rd17+8], %rs1;
	shr.u32 	%r683, %r1, 8;
	st.global.u8 	[%rd17+9], %r683;
	shr.u32 	%r684, %r1, 16;
	st.global.u8 	[%rd17+10], %r684;
	shr.u32 	%r685, %r1, 24;
	st.global.u8 	[%rd17+11], %r685;
	st.global.u8 	[%rd17+12], %r750;
	shr.u32 	%r686, %r749, 8;
	st.global.u8 	[%rd17+13], %r686;
	shr.u32 	%r687, %r749, 16;
	st.global.u8 	[%rd17+14], %r687;
	shr.u32 	%r688, %r749, 24;
	st.global.u8 	[%rd17+15], %r688;
	and.b32  	%r689, %r681, 15;
	cvt.u64.u32 	%rd20, %r689;
	add.s64 	%rd22, %rd7, %rd20;
	ld.global.nc.u8 	%rs9, [%rd22];
	cvt.u16.u8 	%rs10, %rs9;
	st.global.u8 	[%rd18+1], %rs10;
	shr.u32 	%r690, %r681, 4;
	and.b32  	%r691, %r690, 15;
	cvt.u64.u32 	%rd23, %r691;
	add.s64 	%rd24, %rd7, %rd23;
	ld.global.nc.u8 	%rs11, [%rd24];
	cvt.u16.u8 	%rs12, %rs11;
	st.global.u8 	[%rd18], %rs12;
	shr.u32 	%r692, %r681, 8;
	and.b32  	%r693, %r692, 15;
	cvt.u64.u32 	%rd25, %r693;
	add.s64 	%rd26, %rd7, %rd25;
	ld.global.nc.u8 	%rs13, [%rd26];
	cvt.u16.u8 	%rs14, %rs13;
	st.global.u8 	[%rd18+3], %rs14;
	shr.u32 	%r694, %r681, 12;
	and.b32  	%r695, %r694, 15;
	cvt.u64.u32 	%rd27, %r695;
	add.s64 	%rd28, %rd7, %rd27;
	ld.global.nc.u8 	%rs15, [%rd28];
	cvt.u16.u8 	%rs16, %rs15;
	st.global.u8 	[%rd18+2], %rs16;
	shr.u32 	%r696, %r681, 16;
	and.b32  	%r697, %r696, 15;
	cvt.u64.u32 	%rd29, %r697;
	add.s64 	%rd30, %rd7, %rd29;
	ld.global.nc.u8 	%rs17, [%rd30];
	cvt.u16.u8 	%rs18, %rs17;
	st.global.u8 	[%rd18+5], %rs18;
	shr.u32 	%r698, %r681, 20;
	and.b32  	%r699, %r698, 15;
	cvt.u64.u32 	%rd31, %r699;
	add.s64 	%rd32, %rd7, %rd31;
	ld.global.nc.u8 	%rs19, [%rd32];
	cvt.u16.u8 	%rs20, %rs19;
	st.global.u8 	[%rd18+4], %rs20;
	shr.u32 	%r700, %r681, 24;
	and.b32  	%r701, %r700, 15;
	cvt.u64.u32 	%rd33, %r701;
	add.s64 	%rd34, %rd7, %rd33;
	ld.global.nc.u8 	%rs21, [%rd34];
	cvt.u16.u8 	%rs22, %rs21;
	st.global.u8 	[%rd18+7], %rs22;
	shr.u32 	%r702, %r681, 28;
	cvt.u64.u32 	%rd35, %r702;
	add.s64 	%rd36, %rd7, %rd35;
	ld.global.nc.u8 	%rs23, [%rd36];
	cvt.u16.u8 	%rs24, %rs23;
	st.global.u8 	[%rd18+6], %rs24;
	and.b32  	%r703, %r680, 15;
	cvt.u64.u32 	%rd37, %r703;
	add.s64 	%rd38, %rd7, %rd37;
	ld.global.nc.u8 	%rs25, [%rd38];
	cvt.u16.u8 	%rs26, %rs25;
	st.global.u8 	[%rd18+9], %rs26;
	shr.u32 	%r704, %r680, 4;
	and.b32  	%r705, %r704, 15;
	cvt.u64.u32 	%rd39, %r705;
	add.s64 	%rd40, %rd7, %rd39;
	ld.global.nc.u8 	%rs27, [%rd40];
	cvt.u16.u8 	%rs28, %rs27;
	st.global.u8 	[%rd18+8], %rs28;
	shr.u32 	%r706, %r680, 8;
	and.b32  	%r707, %r706, 15;
	cvt.u64.u32 	%rd41, %r707;
	add.s64 	%rd42, %rd7, %rd41;
	ld.global.nc.u8 	%rs29, [%rd42];
	cvt.u16.u8 	%rs30, %rs29;
	st.global.u8 	[%rd18+11], %rs30;
	shr.u32 	%r708, %r680, 12;
	and.b32  	%r709, %r708, 15;
	cvt.u64.u32 	%rd43, %r709;
	add.s64 	%rd44, %rd7, %rd43;
	ld.global.nc.u8 	%rs31, [%rd44];
	cvt.u16.u8 	%rs32, %rs31;
	st.global.u8 	[%rd18+10], %rs32;
	shr.u32 	%r710, %r680, 16;
	and.b32  	%r711, %r710, 15;
	cvt.u64.u32 	%rd45, %r711;
	add.s64 	%rd46, %rd7, %rd45;
	ld.global.nc.u8 	%rs33, [%rd46];
	cvt.u16.u8 	%rs34, %rs33;
	st.global.u8 	[%rd18+13], %rs34;
	shr.u32 	%r712, %r680, 20;
	and.b32  	%r713, %r712, 15;
	cvt.u64.u32 	%rd47, %r713;
	add.s64 	%rd48, %rd7, %rd47;
	ld.global.nc.u8 	%rs35, [%rd48];
	cvt.u16.u8 	%rs36, %rs35;
	st.global.u8 	[%rd18+12], %rs36;
	shr.u32 	%r714, %r680, 24;
	and.b32  	%r715, %r714, 15;
	cvt.u64.u32 	%rd49, %r715;
	add.s64 	%rd50, %rd7, %rd49;
	ld.global.nc.u8 	%rs37, [%rd50];
	cvt.u16.u8 	%rs38, %rs37;
	st.global.u8 	[%rd18+15], %rs38;
	shr.u32 	%r716, %r680, 28;
	cvt.u64.u32 	%rd51, %r716;
	add.s64 	%rd52, %rd7, %rd51;
	ld.global.nc.u8 	%rs39, [%rd52];
	cvt.u16.u8 	%rs40, %rs39;
	st.global.u8 	[%rd18+14], %rs40;
	and.b32  	%r717, %r20, 15;
	cvt.u64.u32 	%rd53, %r717;
	add.s64 	%rd54, %rd7, %rd53;
	ld.global.nc.u8 	%rs41, [%rd54];
	cvt.u16.u8 	%rs42, %rs41;
	st.global.u8 	[%rd18+17], %rs42;
	shr.u32 	%r718, %r20, 4;
	and.b32  	%r719, %r718, 15;
	cvt.u64.u32 	%rd55, %r719;
	add.s64 	%rd56, %rd7, %rd55;
	ld.global.nc.u8 	%rs43, [%rd56];
	cvt.u16.u8 	%rs44, %rs43;
	st.global.u8 	[%rd18+16], %rs44;
	shr.u32 	%r720, %r20, 8;
	and.b32  	%r721, %r720, 15;
	cvt.u64.u32 	%rd57, %r721;
	add.s64 	%rd58, %rd7, %rd57;
	ld.global.nc.u8 	%rs45, [%rd58];
	cvt.u16.u8 	%rs46, %rs45;
	st.global.u8 	[%rd18+19], %rs46;
	shr.u32 	%r722, %r20, 12;
	and.b32  	%r723, %r722, 15;
	cvt.u64.u32 	%rd59, %r723;
	add.s64 	%rd60, %rd7, %rd59;
	ld.global.nc.u8 	%rs47, [%rd60];
	cvt.u16.u8 	%rs48, %rs47;
	st.global.u8 	[%rd18+18], %rs48;
	shr.u32 	%r724, %r20, 16;
	and.b32  	%r725, %r724, 15;
	cvt.u64.u32 	%rd61, %r725;
	add.s64 	%rd62, %rd7, %rd61;
	ld.global.nc.u8 	%rs49, [%rd62];
	cvt.u16.u8 	%rs50, %rs49;
	st.global.u8 	[%rd18+21], %rs50;
	shr.u32 	%r726, %r20, 20;
	and.b32  	%r727, %r726, 15;
	cvt.u64.u32 	%rd63, %r727;
	add.s64 	%rd64, %rd7, %rd63;
	ld.global.nc.u8 	%rs51, [%rd64];
	cvt.u16.u8 	%rs52, %rs51;
	st.global.u8 	[%rd18+20], %rs52;
	shr.u32 	%r728, %r20, 24;
	and.b32  	%r729, %r728, 15;
	cvt.u64.u32 	%rd65, %r729;
	add.s64 	%rd66, %rd7, %rd65;
	ld.global.nc.u8 	%rs53, [%rd66];
	cvt.u16.u8 	%rs54, %rs53;
	st.global.u8 	[%rd18+23], %rs54;
	shr.u32 	%r730, %r20, 28;
	cvt.u64.u32 	%rd67, %r730;
	add.s64 	%rd68, %rd7, %rd67;
	ld.global.nc.u8 	%rs55, [%rd68];
	cvt.u16.u8 	%rs56, %rs55;
	st.global.u8 	[%rd18+22], %rs56;
	and.b32  	%r731, %r21, 15;
	cvt.u64.u32 	%rd69, %r731;
	add.s64 	%rd70, %rd7, %rd69;
	ld.global.nc.u8 	%rs57, [%rd70];
	cvt.u16.u8 	%rs58, %rs57;
	st.global.u8 	[%rd18+25], %rs58;
	shr.u32 	%r732, %r21, 4;
	and.b32  	%r733, %r732, 15;
	cvt.u64.u32 	%rd71, %r733;
	add.s64 	%rd72, %rd7, %rd71;
	ld.global.nc.u8 	%rs59, [%rd72];
	cvt.u16.u8 	%rs60, %rs59;
	st.global.u8 	[%rd18+24], %rs60;
	shr.u32 	%r734, %r21, 8;
	and.b32  	%r735, %r734, 15;
	cvt.u64.u32 	%rd73, %r735;
	add.s64 	%rd74, %rd7, %rd73;
	ld.global.nc.u8 	%rs61, [%rd74];
	cvt.u16.u8 	%rs62, %rs61;
	st.global.u8 	[%rd18+27], %rs62;
	shr.u32 	%r736, %r21, 12;
	and.b32  	%r737, %r736, 15;
	cvt.u64.u32 	%rd75, %r737;
	add.s64 	%rd76, %rd7, %rd75;
	ld.global.nc.u8 	%rs63, [%rd76];
	cvt.u16.u8 	%rs64, %rs63;
	st.global.u8 	[%rd18+26], %rs64;
	shr.u32 	%r738, %r21, 16;
	and.b32  	%r739, %r738, 15;
	cvt.u64.u32 	%rd77, %r739;
	add.s64 	%rd78, %rd7, %rd77;
	ld.global.nc.u8 	%rs65, [%rd78];
	cvt.u16.u8 	%rs66, %rs65;
	st.global.u8 	[%rd18+29], %rs66;
	shr.u32 	%r740, %r21, 20;
	and.b32  	%r741, %r740, 15;
	cvt.u64.u32 	%rd79, %r741;
	add.s64 	%rd80, %rd7, %rd79;
	ld.global.nc.u8 	%rs67, [%rd80];
	cvt.u16.u8 	%rs68, %rs67;
	st.global.u8 	[%rd18+28], %rs68;
	shr.u32 	%r742, %r21, 24;
	and.b32  	%r743, %r742, 15;
	cvt.u64.u32 	%rd81, %r743;
	add.s64 	%rd82, %rd7, %rd81;
	ld.global.nc.u8 	%rs69, [%rd82];
	cvt.u16.u8 	%rs70, %rs69;
	st.global.u8 	[%rd18+31], %rs70;
	shr.u32 	%r744, %r21, 28;
	cvt.u64.u32 	%rd83, %r744;
	add.s64 	%rd84, %rd7, %rd83;
	ld.global.nc.u8 	%rs71, [%rd84];
	cvt.u16.u8 	%rs72, %rs71;
	st.global.u8 	[%rd18+30], %rs72;
	bra.uni 	$L__BB0_9;
$L__BB0_6:
	setp.eq.s32 	%p3, %r750, 57;
	add.s32 	%r668, %r750, 1;
	selp.b32 	%r750, 97, %r668, %p3;
	setp.lt.u32 	%p4, %r750, 103;
	@%p4 bra 	$L__BB0_3;
	setp.eq.s32 	%p5, %r748, 57;
	add.s32 	%r669, %r748, 1;
	selp.b32 	%r748, 97, %r669, %p5;
	setp.lt.u32 	%p6, %r748, 103;
	@%p6 bra 	$L__BB0_2;
	setp.eq.s32 	%p7, %r746, 57;
	add.s32 	%r670, %r746, 1;
	selp.b32 	%r746, 97, %r670, %p7;
	setp.lt.u32 	%p8, %r746, 103;
	@%p8 bra 	$L__BB0_1;
$L__BB0_9:
	ret;

}


// ===== COMPILED SASS (sm_100) =====

	.target	sm_100

	.elftype	@"ET_EXEC"


//--------------------- .note.nv.tkinfo           --------------------------
	.section	.note.nv.tkinfo,"",@"SHT_NOTE"
	.sectionflags	@"SHF_NOTE_NV_TKINFO"
	.tkinfo
        /*0018*/ 	.word	0x00000002
        /*0030*/ 	.string	""
        /*0030*/ 	.string	"ptxas"
        /*0030*/ 	.string	"Cuda compilation tools, release 13.0, V13.0.88"
        /*0030*/ 	.string	"Build cuda_13.0.r13.0/compiler.36424714_0"
        /*0030*/ 	.string	"-arch sm_100 -m 64 "



//--------------------- .note.nv.cuinfo           --------------------------
	.section	.note.nv.cuinfo,"",@"SHT_NOTE"
	.sectionflags	@"SHF_NOTE_NV_CUINFO"
        /*0018*/ 	.short	0x0002
        /*001a*/ 	.short	0x0064
        /*001c*/ 	.short	0x0082
	.zero		2


//--------------------- .nv.info                  --------------------------
	.section	.nv.info,"",@"SHT_CUDA_INFO"
	.align	4


	//----- nvinfo : EIATTR_REGCOUNT
	.align		4
        /*0000*/ 	.byte	0x04, 0x2f
        /*0002*/ 	.short	(.L_4 - .L_3)
	.align		4
.L_3:
        /*0004*/ 	.word	index@(_Z9findMatchPjS_PcS0_)
        /*0008*/ 	.word	0x00000020


	//----- nvinfo : EIATTR_FRAME_SIZE
	.align		4
.L_4:
        /*000c*/ 	.byte	0x04, 0x11
        /*000e*/ 	.short	(.L_6 - .L_5)
	.align		4
.L_5:
        /*0010*/ 	.word	index@(_Z9findMatchPjS_PcS0_)
        /*0014*/ 	.word	0x00000000


	//----- nvinfo : EIATTR_MIN_STACK_SIZE
	.align		4
.L_6:
        /*0018*/ 	.byte	0x04, 0x12
        /*001a*/ 	.short	(.L_8 - .L_7)
	.align		4
.L_7:
        /*001c*/ 	.word	index@(_Z9findMatchPjS_PcS0_)
        /*0020*/ 	.word	0x00000000
.L_8:


//--------------------- .nv.compat                --------------------------
	.section	.nv.compat,"",@"SHT_CUDA_COMPAT_INFO"
	.align	4
        /*0000*/ 	.byte	0x02, 0x09, 0x00, 0x00, 0x02, 0x02, 0x01, 0x00, 0x02, 0x05, 0x05, 0x00, 0x03, 0x07, 0x01, 0x01
        /*0010*/ 	.byte	0x02, 0x03, 0x00, 0x00, 0x02, 0x06, 0x01, 0x00, 0x04, 0x0b, 0x08, 0x00, 0x09, 0x00, 0x00, 0x00
        /*0020*/ 	.byte	0x00, 0x00, 0x00, 0x00


//--------------------- .nv.info._Z9findMatchPjS_PcS0_ --------------------------
	.section	.nv.info._Z9findMatchPjS_PcS0_,"",@"SHT_CUDA_INFO"
	.sectionflags	@""
	.align	4


	//----- nvinfo : EIATTR_CUDA_API_VERSION
	.align		4
        /*0000*/ 	.byte	0x04, 0x37
        /*0002*/ 	.short	(.L_10 - .L_9)
.L_9:
        /*0004*/ 	.word	0x00000082


	//----- nvinfo : EIATTR_KPARAM_INFO
	.align		4
.L_10:
        /*0008*/ 	.byte	0x04, 0x17
        /*000a*/ 	.short	(.L_12 - .L_11)
.L_11:
        /*000c*/ 	.word	0x00000000
        /*0010*/ 	.short	0x0003
        /*0012*/ 	.short	0x0018
        /*0014*/ 	.byte	0x00, 0xf5, 0x21, 0x00


	//----- nvinfo : EIATTR_KPARAM_INFO
	.align		4
.L_12:
        /*0018*/ 	.byte	0x04, 0x17
        /*001a*/ 	.short	(.L_14 - .L_13)
.L_13:
        /*001c*/ 	.word	0x00000000
        /*0020*/ 	.short	0x0002
        /*0022*/ 	.short	0x0010
        /*0024*/ 	.byte	0x00, 0xf5, 0x21, 0x00


	//----- nvinfo : EIATTR_KPARAM_INFO
	.align		4
.L_14:
        /*0028*/ 	.byte	0x04, 0x17
        /*002a*/ 	.short	(.L_16 - .L_15)
.L_15:
        /*002c*/ 	.word	0x00000000
        /*0030*/ 	.short	0x0001
        /*0032*/ 	.short	0x0008
        /*0034*/ 	.byte	0x00, 0xf5, 0x21, 0x00


	//----- nvinfo : EIATTR_KPARAM_INFO
	.align		4
.L_16:
        /*0038*/ 	.byte	0x04, 0x17
        /*003a*/ 	.short	(.L_18 - .L_17)
.L_17:
        /*003c*/ 	.word	0x00000000
        /*0040*/ 	.short	0x0000
        /*0042*/ 	.short	0x0000
        /*0044*/ 	.byte	0x00, 0xf5, 0x21, 0x00


	//----- nvinfo : EIATTR_SPARSE_MMA_MASK
	.align		4
.L_18:
        /*0048*/ 	.byte	0x03, 0x50
        /*004a*/ 	.short	0x0000


	//----- nvinfo : EIATTR_MAXREG_COUNT
	.align		4
        /*004c*/ 	.byte	0x03, 0x1b
        /*004e*/ 	.short	0x00ff


	//----- nvinfo : EIATTR_MERCURY_ISA_VERSION
	.align		4
        /*0050*/ 	.byte	0x03, 0x5f
        /*0052*/ 	.short	0x0101


	//----- nvinfo : EIATTR_VRC_CTA_INIT_COUNT
	.align		4
        /*0054*/ 	.byte	0x02, 0x4a
	.zero		1
	.zero		1


	//----- nvinfo : EIATTR_EXIT_INSTR_OFFSETS
	.align		4
        /*0058*/ 	.byte	0x04, 0x1c
        /*005a*/ 	.short	(.L_20 - .L_19)


	//   ....[0]....
.L_19:
        /*005c*/ 	.word	0x00001bb0


	//   ....[1]....
        /*0060*/ 	.word	0x00002950


	//----- nvinfo : EIATTR_CRS_STACK_SIZE
	.align		4
.L_20:
        /*0064*/ 	.byte	0x04, 0x1e
        /*0066*/ 	.short	(.L_22 - .L_21)
.L_21:
        /*0068*/ 	.word	0x00000000


	//----- nvinfo : EIATTR_CBANK_PARAM_SIZE
	.align		4
.L_22:
        /*006c*/ 	.byte	0x03, 0x19
        /*006e*/ 	.short	0x0020


	//----- nvinfo : EIATTR_PARAM_CBANK
	.align		4
        /*0070*/ 	.byte	0x04, 0x0a
        /*0072*/ 	.short	(.L_24 - .L_23)
	.align		4
.L_23:
        /*0074*/ 	.word	index@(.nv.constant0._Z9findMatchPjS_PcS0_)
        /*0078*/ 	.short	0x0380
        /*007a*/ 	.short	0x0020


	//----- nvinfo : EIATTR_SW_WAR
	.align		4
.L_24:
        /*007c*/ 	.byte	0x04, 0x36
        /*007e*/ 	.short	(.L_26 - .L_25)
.L_25:
        /*0080*/ 	.word	0x00000008
.L_26:


//--------------------- .nv.callgraph             --------------------------
	.section	.nv.callgraph,"",@"SHT_CUDA_CALLGRAPH"
	.align	4
	.sectionentsize	8
	.align		4
        /*0000*/ 	.word	0x00000000
	.align		4
        /*0004*/ 	.word	0xffffffff
	.align		4
        /*0008*/ 	.word	0x00000000
	.align		4
        /*000c*/ 	.word	0xfffffffe
	.align		4
        /*0010*/ 	.word	0x00000000
	.align		4
        /*0014*/ 	.word	0xfffffffd
	.align		4
        /*0018*/ 	.word	0x00000000
	.align		4
        /*001c*/ 	.word	0xfffffffc


//--------------------- .nv.constant4             --------------------------
	.section	.nv.constant4,"a",@progbits
	.align	8
	.align		8
.nv.constant4:
        /*0000*/ 	.dword	charLen
	.align		8
        /*0008*/ 	.dword	pwdbitlen
	.align		8
        /*0010*/ 	.dword	hexLookup


//--------------------- .text._Z9findMatchPjS_PcS0_ --------------------------
	.section	.text._Z9findMatchPjS_PcS0_,"ax",@progbits
	.align	128
        .global         _Z9findMatchPjS_PcS0_
        .type           _Z9findMatchPjS_PcS0_,@function
        .size           _Z9findMatchPjS_PcS0_,(.L_x_9 - _Z9findMatchPjS_PcS0_)
        .other          _Z9findMatchPjS_PcS0_,@"STO_CUDA_ENTRY STV_DEFAULT"
_Z9findMatchPjS_PcS0_:
.text._Z9findMatchPjS_PcS0_:
[----:B------:R-:W-:Y:S08]  /*0000*/  LDC R1, c[0x0][0x37c] ;  /* 0x0000df00ff017b82 */ /* 0x000ff00000000800 */
[----:B------:R-:W0:Y:S01]  /*0010*/  S2UR UR6, SR_CTAID.X ;  /* 0x00000000000679c3 */ /* 0x000e220000002500 */
[----:B------:R-:W1:Y:S01]  /*0020*/  S2R R12, SR_TID.X ;  /* 0x00000000000c7919 */ /* 0x000e620000002100 */
[----:B------:R-:W2:Y:S01]  /*0030*/  LDCU.64 UR12, c[0x4][0x10] ;  /* 0x01000200ff0c77ac */ /* 0x000ea20008000a00 */
[----:B------:R-:W3:Y:S01]  /*0040*/  LDCU.64 UR8, c[0x0][0x358] ;  /* 0x00006b00ff0877ac */ /* 0x000ee20008000a00 */
[----:B0-----:R-:W-:-:S02]  /*0050*/  USHF.R.U32.HI UR4, URZ, 0x8, UR6 ;  /* 0x00000008ff047899 */ /* 0x001fc40008011606 */
[----:B------:R-:W-:Y:S02]  /*0060*/  USHF.R.U32.HI UR5, URZ, 0x4, UR6 ;  /* 0x00000004ff057899 */ /* 0x000fe40008011606 */
[----:B------:R-:W-:Y:S02]  /*0070*/  ULOP3.LUT UR4, UR4, 0xf, URZ, 0xc0, !UPT ;  /* 0x0000000f04047892 */ /* 0x000fe4000f8ec0ff */
[----:B------:R-:W-:Y:S02]  /*0080*/  ULOP3.LUT UR5, UR5, 0xf, URZ, 0xc0, !UPT ;  /* 0x0000000f05057892 */ /* 0x000fe4000f8ec0ff */
[----:B--2---:R-:W-:Y:S01]  /*0090*/  UIADD3 UR7, UP1, UPT, UR4, UR12, URZ ;  /* 0x0000000c04077290 */ /* 0x004fe2000ff3e0ff */
[----:B-1----:R-:W-:Y:S01]  /*00a0*/  SHF.R.U32.HI R0, RZ, 0x4, R12 ;  /* 0x00000004ff007819 */ /* 0x002fe2000001160c */
[----:B------:R-:W-:Y:S02]  /*00b0*/  UIADD3 UR5, UP0, UPT, UR5, UR12, URZ ;  /* 0x0000000c05057290 */ /* 0x000fe4000ff1e0ff */
[----:B------:R-:W-:Y:S01]  /*00c0*/  ULOP3.LUT UR4, UR6, 0xf, URZ, 0xc0, !UPT ;  /* 0x0000000f06047892 */ /* 0x000fe2000f8ec0ff */
[----:B------:R-:W-:Y:S01]  /*00d0*/  LOP3.LUT R0, R0, 0xf, RZ, 0xc0, !PT ;  /* 0x0000000f00007812 */ /* 0x000fe200078ec0ff */
[----:B------:R-:W-:Y:S01]  /*00e0*/  UIADD3.X UR6, UPT, UPT, URZ, UR13, URZ, UP1, !UPT ;  /* 0x0000000dff067290 */ /* 0x000fe20008ffe4ff */
[----:B------:R-:W-:Y:S01]  /*00f0*/  IMAD.U32 R4, RZ, RZ, UR7 ;  /* 0x00000007ff047e24 */ /* 0x000fe2000f8e00ff */
[----:B------:R-:W-:Y:S01]  /*0100*/  UIADD3.X UR10, UPT, UPT, URZ, UR13, URZ, UP0, !UPT ;  /* 0x0000000dff0a7290 */ /* 0x000fe200087fe4ff */
[----:B------:R-:W-:Y:S01]  /*0110*/  IMAD.U32 R6, RZ, RZ, UR5 ;  /* 0x00000005ff067e24 */ /* 0x000fe2000f8e00ff */
[----:B------:R-:W-:-:S02]  /*0120*/  UIADD3 UR4, UP1, UPT, UR4, UR12, URZ ;  /* 0x0000000c04047290 */ /* 0x000fc4000ff3e0ff */
[----:B------:R-:W-:Y:S02]  /*0130*/  IMAD.U32 R5, RZ, RZ, UR6 ;  /* 0x00000006ff057e24 */ /* 0x000fe4000f8e00ff */
[----:B------:R-:W-:Y:S01]  /*0140*/  UIADD3.X UR6, UPT, UPT, URZ, UR13, URZ, UP1, !UPT ;  /* 0x0000000dff067290 */ /* 0x000fe20008ffe4ff */
[----:B------:R-:W-:Y:S01]  /*0150*/  IMAD.U32 R7, RZ, RZ, UR10 ;  /* 0x0000000aff077e24 */ /* 0x000fe2000f8e00ff */
[----:B------:R-:W-:Y:S01]  /*0160*/  IADD3 R20, P0, PT, R0, UR12, RZ ;  /* 0x0000000c00147c10 */ /* 0x000fe2000ff1e0ff */
[----:B------:R-:W-:Y:S01]  /*0170*/  IMAD.U32 R10, RZ, RZ, UR4 ;  /* 0x00000004ff0a7e24 */ /* 0x000fe2000f8e00ff */
[----:B---3--:R-:W2:Y:S02]  /*0180*/  LDG.E.U8.CONSTANT R4, desc[UR8][R4.64] ;  /* 0x0000000804047981 */ /* 0x008ea4000c1e9100 */
[----:B------:R-:W-:Y:S02]  /*0190*/  IMAD.U32 R11, RZ, RZ, UR6 ;  /* 0x00000006ff0b7e24 */ /* 0x000fe4000f8e00ff */
[----:B------:R-:W2:Y:S01]  /*01a0*/  LDG.E.U8.CONSTANT R7, desc[UR8][R6.64] ;  /* 0x0000000806077981 */ /* 0x000ea2000c1e9100 */
[----:B------:R-:W-:-:S03]  /*01b0*/  IMAD.X R21, RZ, RZ, UR13, P0 ;  /* 0x0000000dff157e24 */ /* 0x000fc600080e06ff */
[----:B------:R-:W3:Y:S04]  /*01c0*/  LDG.E.U8.CONSTANT R10, desc[UR8][R10.64] ;  /* 0x000000080a0a7981 */ /* 0x000ee8000c1e9100 */
[----:B------:R-:W4:Y:S01]  /*01d0*/  LDG.E.U8.CONSTANT R20, desc[UR8][R20.64] ;  /* 0x0000000814147981 */ /* 0x000f22000c1e9100 */
[----:B------:R-:W0:Y:S01]  /*01e0*/  LDC.64 R2, c[0x0][0x380] ;  /* 0x0000e000ff027b82 */ /* 0x000e220000000a00 */
[----:B------:R-:W-:-:S04]  /*01f0*/  LOP3.LUT R12, R12, 0xf, RZ, 0xc0, !PT ;  /* 0x0000000f0c0c7812 */ /* 0x000fc800078ec0ff */
[----:B------:R-:W-:-:S05]  /*0200*/  IADD3 R12, P0, PT, R12, UR12, RZ ;  /* 0x0000000c0c0c7c10 */ /* 0x000fca000ff1e0ff */
[----:B------:R-:W-:-:S05]  /*0210*/  IMAD.X R13, RZ, RZ, UR13, P0 ;  /* 0x0000000dff0d7e24 */ /* 0x000fca00080e06ff */
[----:B------:R-:W4:Y:S04]  /*0220*/  LDG.E.U8.CONSTANT R12, desc[UR8][R12.64] ;  /* 0x000000080c0c7981 */ /* 0x000f28000c1e9100 */
[----:B0-----:R0:W5:Y:S01]  /*0230*/  LDG.E R8, desc[UR8][R2.64] ;  /* 0x0000000802087981 */ /* 0x001162000c1e1900 */
[----:B------:R-:W-:Y:S02]  /*0240*/  IMAD.MOV.U32 R9, RZ, RZ, 0x30 ;  /* 0x00000030ff097424 */ /* 0x000fe400078e00ff */
[----:B--2---:R-:W-:-:S05]  /*0250*/  IMAD R5, R4, 0x100, R7 ;  /* 0x0000010004057824 */ /* 0x004fca00078e0207 */
[----:B---3--:R-:W-:-:S05]  /*0260*/  LEA R5, R5, R10, 0x8 ;  /* 0x0000000a05057211 */ /* 0x008fca00078e40ff */
[----:B----4-:R-:W-:-:S04]  /*0270*/  IMAD.U32 R22, R5, 0x100, R20 ;  /* 0x0000010005167824 */ /* 0x010fc800078e0014 */
[C---:B------:R-:W-:Y:S02]  /*0280*/  VIADD R0, R22.reuse, 0x4c8a ;  /* 0x00004c8a16007836 */ /* 0x040fe40000000000 */
[----:B------:R-:W-:-:S05]  /*0290*/  VIADD R5, R22, 0xba5b3d65 ;  /* 0xba5b3d6516057836 */ /* 0x000fca0000000000 */
[----:B------:R-:W-:Y:S01]  /*02a0*/  SHF.L.W.U32.HI R0, R5, 0x11, R0 ;  /* 0x0000001105007819 */ /* 0x000fe20000010e00 */
[----:B------:R-:W-:-:S04]  /*02b0*/  IMAD.SHL.U32 R26, R12, 0x1000000, RZ ;  /* 0x010000000c1a7824 */ /* 0x000fc800078e00ff */
[C---:B------:R-:W-:Y:S02]  /*02c0*/  VIADD R5, R0.reuse, 0x1d6d6c77 ;  /* 0x1d6d6c7700057836 */ /* 0x040fe40000000000 */
[----:B------:R-:W-:-:S03]  /*02d0*/  VIADD R10, R0, 0xd8ed6c77 ;  /* 0xd8ed6c77000a7836 */ /* 0x000fc60000000000 */
[----:B------:R-:W-:-:S04]  /*02e0*/  LOP3.LUT R4, R5, 0x3bb76c77, RZ, 0xc0, !PT ;  /* 0x3bb76c7705047812 */ /* 0x000fc800078ec0ff */
[----:B------:R-:W-:-:S05]  /*02f0*/  LOP3.LUT R4, R4, 0xbd37ff0c, R5, 0xf4, !PT ;  /* 0xbd37ff0c04047812 */ /* 0x000fca00078ef405 */
[----:B0-----:R-:W-:-:S07]  /*0300*/  VIADD R13, R4, 0x389 ;  /* 0x00000389040d7836 */ /* 0x001fce0000000000 */
.L_x_7:
[----:B------:R-:W-:Y:S01]  /*0310*/  LOP3.LUT R26, R26, 0xff00ffff, RZ, 0xc0, !PT ;  /* 0xff00ffff1a1a7812 */ /* 0x000fe200078ec0ff */
[----:B------:R-:W-:Y:S01]  /*0320*/  BSSY.RECONVERGENT B0, `(.L_x_0) ;  /* 0x0000183000007945 */ /* 0x000fe20003800200 */
[----:B------:R-:W-:Y:S02]  /*0330*/  IMAD.MOV.U32 R12, RZ, RZ, 0x30 ;  /* 0x00000030ff0c7424 */ /* 0x000fe400078e00ff */
[----:B------:R-:W-:-:S07]  /*0340*/  LEA R26, R9, R26, 0x10 ;  /* 0x0000001a091a7211 */ /* 0x000fce00078e80ff */
.L_x_6:
[----:B------:R-:W-:Y:S01]  /*0350*/  LOP3.LUT R3, R26, 0xffff00ff, RZ, 0xc0, !PT ;  /* 0xffff00ff1a037812 */ /* 0x000fe200078ec0ff */
[----:B------:R-:W-:Y:S01]  /*0360*/  BSSY.RECONVERGENT B1, `(.L_x_1) ;  /* 0x0000179000017945 */ /* 0x000fe20003800200 */
[----:B------:R-:W-:-:S03]  /*0370*/  IMAD.MOV.U32 R0, RZ, RZ, 0x30 ;  /* 0x00000030ff007424 */ /* 0x000fc600078e00ff */
[----:B------:R-:W-:-:S07]  /*0380*/  IMAD R26, R12, 0x100, R3 ;  /* 0x000001000c1a7824 */ /* 0x000fce00078e0203 */
.L_x_5:
[----:B------:R-:W-:Y:S01]  /*0390*/  LOP3.LUT R3, R26, 0xffffff00, RZ, 0xc0, !PT ;  /* 0xffffff001a037812 */ /* 0x000fe200078ec0ff */
[----:B------:R-:W-:Y:S04]  /*03a0*/  BSSY.RECONVERGENT B2, `(.L_x_2) ;  /* 0x000016f000027945 */ /* 0x000fe80003800200 */
[----:B------:R-:W-:-:S04]  /*03b0*/  IMAD.IADD R26, R3, 0x1, R0 ;  /* 0x00000001031a7824 */ /* 0x000fc800078e0200 */
[----:B------:R-:W-:-:S04]  /*03c0*/  IMAD.IADD R2, R13, 0x1, R26 ;  /* 0x000000010d027824 */ /* 0x000fc800078e021a */
[----:B------:R-:W-:-:S05]  /*03d0*/  VIADD R3, R2, 0xb18b76ee ;  /* 0xb18b76ee02037836 */ /* 0x000fca0000000000 */
[----:B------:R-:W-:-:S05]  /*03e0*/  LEA.HI R3, R3, R10, RZ, 0x16 ;  /* 0x0000000a03037211 */ /* 0x000fca00078fb0ff */
[----:B------:R-:W-:-:S05]  /*03f0*/  IMAD R6, R2, 0x400000, R3 ;  /* 0x0040000002067824 */ /* 0x000fca00078e0203 */
[----:B------:R-:W-:-:S05]  /*0400*/  LOP3.LUT R3, R6, 0x3bb76c77, R5, 0xac, !PT ;  /* 0x3bb76c7706037812 */ /* 0x000fca00078eac05 */
[C---:B------:R-:W-:Y:S02]  /*0410*/  IMAD R2, R3.reuse, 0x80, R6 ;  /* 0x0000008003027824 */ /* 0x040fe400078e0206 */
[----:B------:R-:W-:-:S05]  /*0420*/  VIADD R3, R3, 0xb2b48ec5 ;  /* 0xb2b48ec503037836 */ /* 0x000fca0000000000 */
[----:B------:R-:W-:-:S05]  /*0430*/  LEA.HI R2, R3, R2, RZ, 0x7 ;  /* 0x0000000203027211 */ /* 0x000fca00078f38ff */
[----:B------:R-:W-:-:S05]  /*0440*/  VIADD R2, R2, 0x5a476280 ;  /* 0x5a47628002027836 */ /* 0x000fca0000000000 */
[----:B------:R-:W-:-:S04]  /*0450*/  LOP3.LUT R3, R5, R2, R6, 0xb8, !PT ;  /* 0x0000000205037212 */ /* 0x000fc800078eb806 */
[C---:B------:R-:W-:Y:S01]  /*0460*/  LEA R4, R3.reuse, R2, 0xc ;  /* 0x0000000203047211 */ /* 0x040fe200078e60ff */
[----:B------:R-:W-:-:S05]  /*0470*/  VIADD R3, R3, 0x833f32a1 ;  /* 0x833f32a103037836 */ /* 0x000fca0000000000 */
[----:B------:R-:W-:-:S05]  /*0480*/  LEA.HI R3, R3, R4, RZ, 0xc ;  /* 0x0000000403037211 */ /* 0x000fca00078f60ff */
[----:B------:R-:W-:-:S05]  /*0490*/  VIADD R3, R3, 0xf32a1000 ;  /* 0xf32a100003037836 */ /* 0x000fca0000000000 */
[----:B------:R-:W-:-:S05]  /*04a0*/  LOP3.LUT R4, R6, R3, R2, 0xb8, !PT ;  /* 0x0000000306047212 */ /* 0x000fca00078eb802 */
[----:B------:R-:W-:-:S04]  /*04b0*/  IMAD.IADD R4, R5, 0x1, R4 ;  /* 0x0000000105047824 */ /* 0x000fc800078e0204 */
[C---:B------:R-:W-:Y:S02]  /*04c0*/  VIADD R7, R4.reuse, 0xa8304613 ;  /* 0xa830461304077836 */ /* 0x040fe40000000000 */
[----:B------:R-:W-:-:S05]  /*04d0*/  IMAD R4, R4, 0x20000, R3 ;  /* 0x0002000004047824 */ /* 0x000fca00078e0203 */
[----:B------:R-:W-:-:S05]  /*04e0*/  LEA.HI R4, R7, R4, RZ, 0x11 ;  /* 0x0000000407047211 */ /* 0x000fca00078f88ff */
[----:B------:R-:W-:-:S05]  /*04f0*/  VIADD R4, R4, 0x8c260000 ;  /* 0x8c26000004047836 */ /* 0x000fca0000000000 */
[----:B------:R-:W-:-:S05]  /*0500*/  LOP3.LUT R7, R2, R4, R3, 0xb8, !PT ;  /* 0x0000000402077212 */ /* 0x000fca00078eb803 */
[----:B------:R-:W-:-:S04]  /*0510*/  IMAD.IADD R7, R6, 0x1, R7 ;  /* 0x0000000106077824 */ /* 0x000fc800078e0207 */
[C---:B------:R-:W-:Y:S02]  /*0520*/  VIADD R6, R7.reuse, 0xfd469501 ;  /* 0xfd46950107067836 */ /* 0x040fe40000000000 */
[----:B------:R-:W-:-:S05]  /*0530*/  IMAD R7, R7, 0x400000, R4 ;  /* 0x0040000007077824 */ /* 0x000fca00078e0204 */
[----:B------:R-:W-:-:S04]  /*0540*/  LEA.HI R7, R6, R7, RZ, 0x16 ;  /* 0x0000000706077211 */ /* 0x000fc800078fb0ff */
[----:B------:R-:W-:-:S04]  /*0550*/  IADD3 R7, PT, PT, R7, 0x40400000, RZ ;  /* 0x4040000007077810 */ /* 0x000fc80007ffe0ff */
        /* <DEDUP_REMOVED lines=14> */
[C---:B------:R-:W-:Y:S01]  /*0640*/  IMAD R11, R4.reuse, 0x20000, R3 ;  /* 0x00020000040b7824 */ /* 0x040fe200078e0203 */
[----:B------:R-:W-:-:S04]  /*0650*/  IADD3 R6, PT, PT, R4, -0xa44f, RZ ;  /* 0xffff5bb104067810 */ /* 0x000fc80007ffe0ff */
        /* <DEDUP_REMOVED lines=13> */
[----:B------:R-:W-:-:S04]  /*0730*/  IADD3 R2, PT, PT, R2, -0x37f76f00, RZ ;  /* 0xc808910002027810 */ /* 0x000fc80007ffe0ff */
        /* <DEDUP_REMOVED lines=13> */
[----:B------:R-:W-:-:S05]  /*0810*/  IMAD.IADD R7, R7, 0x1, R6 ;  /* 0x0000000107077824 */ /* 0x000fca00078e0206 */
[C---:B------:R-:W-:Y:S01]  /*0820*/  IADD3 R6, PT, PT, R7.reuse, 0x49b40821, RZ ;  /* 0x49b4082107067810 */ /* 0x040fe20007ffe0ff */
[----:B------:R-:W-:-:S05]  /*0830*/  IMAD R7, R7, 0x400000, R4 ;  /* 0x0040000007077824 */ /* 0x000fca00078e0204 */
[----:B------:R-:W-:-:S05]  /*0840*/  LEA.HI R7, R6, R7, RZ, 0x16 ;  /* 0x0000000706077211 */ /* 0x000fca00078fb0ff */
[----:B------:R-:W-:-:S05]  /*0850*/  VIADD R7, R7, 0x8400000 ;  /* 0x0840000007077836 */ /* 0x000fca0000000000 */
[----:B------:R-:W-:-:S05]  /*0860*/  LOP3.LUT R11, R4, R3, R7, 0xb8, !PT ;  /* 0x00000003040b7212 */ /* 0x000fca00078eb807 */
[----:B------:R-:W-:-:S04]  /*0870*/  IMAD.IADD R2, R2, 0x1, R11 ;  /* 0x0000000102027824 */ /* 0x000fc800078e020b */
[C---:B------:R-:W-:Y:S02]  /*0880*/  IMAD R6, R2.reuse, 0x20, R7 ;  /* 0x0000002002067824 */ /* 0x040fe400078e0207 */
[----:B------:R-:W-:-:S05]  /*0890*/  VIADD R11, R2, 0x264e5592 ;  /* 0x264e5592020b7836 */ /* 0x000fca0000000000 */
        /* <DEDUP_REMOVED lines=52> */
[C---:B------:R-:W-:Y:S01]  /*0be0*/  IADD3 R6, PT, PT, R3.reuse, -0x3cc8f7a2, RZ ;  /* 0xc337085e03067810 */ /* 0x040fe20007ffe0ff */
[----:B------:R-:W-:-:S05]  /*0bf0*/  IMAD R3, R3, 0x200, R2 ;  /* 0x0000020003037824 */ /* 0x000fca00078e0202 */
[----:B------:R-:W-:-:S05]  /*0c00*/  LEA.HI R3, R6, R3, RZ, 0x9 ;  /* 0x0000000306037211 */ /* 0x000fca00078f48ff */
[----:B------:R-:W-:-:S05]  /*0c10*/  VIADD R3, R3, 0x6e10bc00 ;  /* 0x6e10bc0003037836 */ /* 0x000fca0000000000 */
[----:B------:R-:W-:-:S04]  /*0c20*/  LOP3.LUT R11, R2, R7, R3, 0xb8, !PT ;  /* 0x00000007020b7212 */ /* 0x000fc800078eb803 */
[----:B------:R-:W-:-:S05]  /*0c30*/  IADD3 R4, PT, PT, R11, R4, R26 ;  /* 0x000000040b047210 */ /* 0x000fca0007ffe01a */
        /* <DEDUP_REMOVED lines=10> */
[----:B------:R-:W-:-:S04]  /*0ce0*/  LOP3.LUT R11, R4, R3, R7, 0xb8, !PT ;  /* 0x00000003040b7212 */ /* 0x000fc800078eb807 */
[----:B------:R-:W-:-:S05]  /*0cf0*/  IADD3 R2, PT, PT, R2, R11, RZ ;  /* 0x0000000b02027210 */ /* 0x000fca0007ffe0ff */
[C---:B------:R-:W-:Y:S02]  /*0d00*/  VIADD R6, R2.reuse, 0xa9e3e905 ;  /* 0xa9e3e90502067836 */ /* 0x040fe40000000000 */
        /* <DEDUP_REMOVED lines=77> */
[C---:B------:R-:W-:Y:S02]  /*11e0*/  IMAD R6, R3.reuse, 0x800, R2 ;  /* 0x0000080003067824 */ /* 0x040fe400078e0202 */
[----:B------:R-:W-:-:S05]  /*11f0*/  VIADD R3, R3, 0x1ad1582a ;  /* 0x1ad1582a03037836 */ /* 0x000fca0000000000 */
        /* <DEDUP_REMOVED lines=10> */
[C---:B------:R-:W-:Y:S01]  /*12a0*/  VIADD R6, R7.reuse, 0x4881d05 ;  /* 0x04881d0507067836 */ /* 0x040fe20000000000 */
[----:B------:R-:W-:-:S04]  /*12b0*/  LEA R7, R7, R4, 0x17 ;  /* 0x0000000407077211 */ /* 0x000fc800078eb8ff */
        /* <DEDUP_REMOVED lines=116> */
[----:B-----5:R-:W-:-:S04]  /*1a00*/  LOP3.LUT R3, R11, R8, RZ, 0x3c, !PT ;  /* 0x000000080b037212 */ /* 0x020fc800078e3cff */
[----:B------:R-:W-:-:S13]  /*1a10*/  ISETP.GT.U32.AND P0, PT, R3, 0xffff, PT ;  /* 0x0000ffff0300780c */ /* 0x000fda0003f04070 */
[----:B------:R-:W-:Y:S05]  /*1a20*/  @P0 BRA `(.L_x_3) ;  /* 0x0000000000180947 */ /* 0x000fea0003800000 */
[----:B------:R-:W0:Y:S02]  /*1a30*/  LDC.64 R6, c[0x0][0x380] ;  /* 0x0000e000ff067b82 */ /* 0x000e240000000a00 */
[----:B0-----:R-:W2:Y:S01]  /*1a40*/  LDG.E R6, desc[UR8][R6.64+0x4] ;  /* 0x0000040806067981 */ /* 0x001ea2000c1e1900 */
[----:B------:R-:W-:Y:S01]  /*1a50*/  IADD3 R3, PT, PT, R14, -0x404d78a, RZ ;  /* 0xfbfb28760e037810 */ /* 0x000fe20007ffe0ff */
[----:B------:R-:W-:-:S03]  /*1a60*/  VIADD R18, R18, 0xe95d8000 ;  /* 0xe95d800012127836 */ /* 0x000fc60000000000 */
[----:B--2---:R-:W-:-:S13]  /*1a70*/  ISETP.NE.AND P0, PT, R3, R6, PT ;  /* 0x000000060300720c */ /* 0x004fda0003f05270 */
[----:B------:R-:W-:Y:S05]  /*1a80*/  @!P0 BRA `(.L_x_4) ;  /* 0x00000000004c8947 */ /* 0x000fea0003800000 */
.L_x_3:
[----:B------:R-:W-:Y:S05]  /*1a90*/  BSYNC.RECONVERGENT B2 ;  /* 0x0000000000027941 */ /* 0x000fea0003800200 */
.L_x_2:
[C---:B------:R-:W-:Y:S01]  /*1aa0*/  ISETP.NE.AND P0, PT, R0.reuse, 0x39, PT ;  /* 0x000000390000780c */ /* 0x040fe20003f05270 */
[----:B------:R-:W-:-:S05]  /*1ab0*/  VIADD R0, R0, 0x1 ;  /* 0x0000000100007836 */ /* 0x000fca0000000000 */
[----:B------:R-:W-:-:S04]  /*1ac0*/  SEL R0, R0, 0x61, P0 ;  /* 0x0000006100007807 */ /* 0x000fc80000000000 */
[----:B------:R-:W-:-:S13]  /*1ad0*/  ISETP.GE.U32.AND P0, PT, R0, 0x67, PT ;  /* 0x000000670000780c */ /* 0x000fda0003f06070 */
[----:B------:R-:W-:Y:S05]  /*1ae0*/  @!P0 BRA `(.L_x_5) ;  /* 0xffffffe800288947 */ /* 0x000fea000383ffff */
[----:B------:R-:W-:Y:S05]  /*1af0*/  BSYNC.RECONVERGENT B1 ;  /* 0x0000000000017941 */ /* 0x000fea0003800200 */
.L_x_1:
[C---:B------:R-:W-:Y:S01]  /*1b00*/  ISETP.NE.AND P0, PT, R12.reuse, 0x39, PT ;  /* 0x000000390c00780c */ /* 0x040fe20003f05270 */
[----:B------:R-:W-:-:S05]  /*1b10*/  VIADD R12, R12, 0x1 ;  /* 0x000000010c0c7836 */ /* 0x000fca0000000000 */
[----:B------:R-:W-:-:S04]  /*1b20*/  SEL R12, R12, 0x61, P0 ;  /* 0x000000610c0c7807 */ /* 0x000fc80000000000 */
[----:B------:R-:W-:-:S13]  /*1b30*/  ISETP.GE.U32.AND P0, PT, R12, 0x67, PT ;  /* 0x000000670c00780c */ /* 0x000fda0003f06070 */
[----:B------:R-:W-:Y:S05]  /*1b40*/  @!P0 BRA `(.L_x_6) ;  /* 0xffffffe800008947 */ /* 0x000fea000383ffff */
[----:B------:R-:W-:Y:S05]  /*1b50*/  BSYNC.RECONVERGENT B0 ;  /* 0x0000000000007941 */ /* 0x000fea0003800200 */
.L_x_0:
[C---:B------:R-:W-:Y:S01]  /*1b60*/  ISETP.NE.AND P0, PT, R9.reuse, 0x39, PT ;  /* 0x000000390900780c */ /* 0x040fe20003f05270 */
[----:B------:R-:W-:-:S05]  /*1b70*/  VIADD R9, R9, 0x1 ;  /* 0x0000000109097836 */ /* 0x000fca0000000000 */
[----:B------:R-:W-:-:S04]  /*1b80*/  SEL R9, R9, 0x61, P0 ;  /* 0x0000006109097807 */ /* 0x000fc80000000000 */
[----:B------:R-:W-:-:S13]  /*1b90*/  ISETP.GE.U32.AND P0, PT, R9, 0x67, PT ;  /* 0x000000670900780c */ /* 0x000fda0003f06070 */
[----:B------:R-:W-:Y:S05]  /*1ba0*/  @!P0 BRA `(.L_x_7) ;  /* 0xffffffe400d88947 */ /* 0x000fea000383ffff */
[----:B------:R-:W-:Y:S05]  /*1bb0*/  EXIT ;  /* 0x000000000000794d */ /* 0x000fea0003800000 */
.L_x_4:
[----:B------:R-:W0:Y:S01]  /*1bc0*/  LDCU.64 UR4, c[0x4][0x10] ;  /* 0x01000200ff0477ac */ /* 0x000e220008000a00 */
[----:B------:R-:W-:-:S05]  /*1bd0*/  VIADD R23, R23, 0x3c44c601 ;  /* 0x3c44c60117177836 */ /* 0x000fca0000000000 */
[----:B------:R-:W-:Y:S02]  /*1be0*/  LOP3.LUT R6, R23, 0xf, RZ, 0xc0, !PT ;  /* 0x0000000f17067812 */ /* 0x000fe400078ec0ff */
[----:B------:R-:W-:-:S04]  /*1bf0*/  SHF.R.U32.HI R5, RZ, 0x4, R23 ;  /* 0x00000004ff057819 */ /* 0x000fc80000011617 */
[----:B------:R-:W-:Y:S02]  /*1c00*/  LOP3.LUT R5, R5, 0xf, RZ, 0xc0, !PT ;  /* 0x0000000f05057812 */ /* 0x000fe400078ec0ff */
[----:B0-----:R-:W-:-:S05]  /*1c10*/  IADD3 R6, P0, PT, R6, UR4, RZ ;  /* 0x0000000406067c10 */ /* 0x001fca000ff1e0ff */
[----:B------:R-:W-:Y:S01]  /*1c20*/  IMAD.X R7, RZ, RZ, UR5, P0 ;  /* 0x00000005ff077e24 */ /* 0x000fe200080e06ff */
[----:B------:R-:W-:Y:S02]  /*1c30*/  IADD3 R14, P0, PT, R5, UR4, RZ ;  /* 0x00000004050e7c10 */ /* 0x000fe4000ff1e0ff */
[----:B------:R-:W-:Y:S02]  /*1c40*/  SHF.R.U32.HI R5, RZ, 0x8, R23 ;  /* 0x00000008ff057819 */ /* 0x000fe40000011617 */
[----:B------:R-:W2:Y:S01]  /*1c50*/  LDG.E.U8.CONSTANT R19, desc[UR8][R6.64] ;  /* 0x0000000806137981 */ /* 0x000ea2000c1e9100 */
[----:B------:R-:W-:Y:S01]  /*1c60*/  IMAD.X R15, RZ, RZ, UR5, P0 ;  /* 0x00000005ff0f7e24 */ /* 0x000fe200080e06ff */
[----:B------:R-:W-:-:S04]  /*1c70*/  LOP3.LUT R5, R5, 0xf, RZ, 0xc0, !PT ;  /* 0x0000000f05057812 */ /* 0x000fc800078ec0ff */
[----:B------:R-:W-:Y:S01]  /*1c80*/  IADD3 R24, P0, PT, R5, UR4, RZ ;  /* 0x0000000405187c10 */ /* 0x000fe2000ff1e0ff */
[----:B------:R0:W3:Y:S01]  /*1c90*/  LDG.E.U8.CONSTANT R10, desc[UR8][R14.64] ;  /* 0x000000080e0a7981 */ /* 0x0000e2000c1e9100 */
[----:B------:R-:W-:-:S03]  /*1ca0*/  SHF.R.U32.HI R5, RZ, 0xc, R23 ;  /* 0x0000000cff057819 */ /* 0x000fc60000011617 */
[----:B------:R-:W-:Y:S01]  /*1cb0*/  IMAD.X R25, RZ, RZ, UR5, P0 ;  /* 0x00000005ff197e24 */ /* 0x000fe200080e06ff */
[----:B------:R-:W-:-:S04]  /*1cc0*/  LOP3.LUT R5, R5, 0xf, RZ, 0xc0, !PT ;  /* 0x0000000f05057812 */ /* 0x000fc800078ec0ff */
[----:B------:R-:W4:Y:S01]  /*1cd0*/  LDG.E.U8.CONSTANT R9, desc[UR8][R24.64] ;  /* 0x0000000818097981 */ /* 0x000f22000c1e9100 */
[----:B------:R-:W-:Y:S02]  /*1ce0*/  IADD3 R12, P0, PT, R5, UR4, RZ ;  /* 0x00000004050c7c10 */ /* 0x000fe4000ff1e0ff */
[----:B------:R-:W-:Y:S02]  /*1cf0*/  SHF.R.U32.HI R5, RZ, 0x10, R23 ;  /* 0x00000010ff057819 */ /* 0x000fe40000011617 */
[----:B------:R-:W-:Y:S02]  /*1d00*/  IADD3.X R13, PT, PT, RZ, UR5, RZ, P0, !PT ;  /* 0x00000005ff0d7c10 */ /* 0x000fe400087fe4ff */
[----:B------:R-:W-:-:S03]  /*1d10*/  LOP3.LUT R5, R5, 0xf, RZ, 0xc0, !PT ;  /* 0x0000000f05057812 */ /* 0x000fc600078ec0ff */
[----:B------:R1:W5:Y:S01]  /*1d20*/  LDG.E.U8.CONSTANT R8, desc[UR8][R12.64] ;  /* 0x000000080c087981 */ /* 0x000362000c1e9100 */
[----:B------:R-:W-:-:S05]  /*1d30*/  IADD3 R16, P0, PT, R5, UR4, RZ ;  /* 0x0000000405107c10 */ /* 0x000fca000ff1e0ff */
[----:B------:R-:W-:Y:S01]  /*1d40*/  IMAD.X R17, RZ, RZ, UR5, P0 ;  /* 0x00000005ff117e24 */ /* 0x000fe200080e06ff */
[----:B------:R-:W-:-:S04]  /*1d50*/  SHF.R.U32.HI R5, RZ, 0x14, R23 ;  /* 0x00000014ff057819 */ /* 0x000fc80000011617 */
[----:B------:R1:W5:Y:S01]  /*1d60*/  LDG.E.U8.CONSTANT R7, desc[UR8][R16.64] ;  /* 0x0000000810077981 */ /* 0x000362000c1e9100 */
[----:B------:R-:W-:-:S04]  /*1d70*/  LOP3.LUT R5, R5, 0xf, RZ, 0xc0, !PT ;  /* 0x0000000f05057812 */ /* 0x000fc800078ec0ff */
[----:B0-----:R-:W-:Y:S02]  /*1d80*/  IADD3 R14, P0, PT, R5, UR4, RZ ;  /* 0x00000004050e7c10 */ /* 0x001fe4000ff1e0ff */
[----:B------:R-:W-:-:S03]  /*1d90*/  SHF.R.U32.HI R5, RZ, 0x18, R23 ;  /* 0x00000018ff057819 */ /* 0x000fc60000011617 */
[----:B------:R-:W-:Y:S01]  /*1da0*/  IMAD.X R15, RZ, RZ, UR5, P0 ;  /* 0x00000005ff0f7e24 */ /* 0x000fe200080e06ff */
[----:B------:R-:W-:-:S04]  /*1db0*/  LOP3.LUT R5, R5, 0xf, RZ, 0xc0, !PT ;  /* 0x0000000f05057812 */ /* 0x000fc800078ec0ff */
[----:B-1----:R-:W-:Y:S01]  /*1dc0*/  IADD3 R12, P0, PT, R5, UR4, RZ ;  /* 0x00000004050c7c10 */ /* 0x002fe2000ff1e0ff */
[----:B------:R0:W5:Y:S04]  /*1dd0*/  LDG.E.U8.CONSTANT R6, desc[UR8][R14.64] ;  /* 0x000000080e067981 */ /* 0x000168000c1e9100 */
[----:B------:R-:W-:-:S05]  /*1de0*/  IMAD.X R13, RZ, RZ, UR5, P0 ;  /* 0x00000005ff0d7e24 */ /* 0x000fca00080e06ff */
[----:B------:R1:W5:Y:S01]  /*1df0*/  LDG.E.U8.CONSTANT R5, desc[UR8][R12.64] ;  /* 0x000000080c057981 */ /* 0x000362000c1e9100 */
[----:B------:R-:W-:Y:S02]  /*1e00*/  LEA.HI R16, P0, R23, UR4, RZ, 0x4 ;  /* 0x0000000417107c11 */ /* 0x000fe4000f8120ff */
[----:B------:R-:W-:-:S03]  /*1e10*/  LOP3.LUT R21, R4, R18, R21, 0x2d, !PT ;  /* 0x0000001204157212 */ /* 0x000fc600078e2d15 */
[----:B------:R-:W-:Y:S02]  /*1e20*/  IMAD.X R17, RZ, RZ, UR5, P0 ;  /* 0x00000005ff117e24 */ /* 0x000fe400080e06ff */
[----:B------:R-:W-:-:S03]  /*1e30*/  IMAD.IADD R21, R2, 0x1, R21 ;  /* 0x0000000102157824 */ /* 0x000fc600078e0215 */
[----:B------:R-:W5:Y:S01]  /*1e40*/  LDG.E.U8.CONSTANT R4, desc[UR8][R16.64] ;  /* 0x0000000810047981 */ /* 0x000f62000c1e9100 */
[C---:B------:R-:W-:Y:S02]  /*1e50*/  IMAD R18, R21.reuse, 0x200000, R18 ;  /* 0x0020000015127824 */ /* 0x040fe400078e0212 */
[----:B------:R-:W-:-:S05]  /*1e60*/  VIADD R21, R21, 0xeb86d391 ;  /* 0xeb86d39115157836 */ /* 0x000fca0000000000 */
[----:B------:R-:W-:-:S05]  /*1e70*/  LEA.HI R21, R21, R18, RZ, 0x15 ;  /* 0x0000001215157211 */ /* 0x000fca00078fa8ff */
[----:B------:R-:W-:Y:S01]  /*1e80*/  VIADD R21, R21, 0x61edab89 ;  /* 0x61edab8915157836 */ /* 0x000fe20000000000 */
[----:B0-----:R-:W0:Y:S04]  /*1e90*/  LDC.64 R14, c[0x0][0x388] ;  /* 0x0000e200ff0e7b82 */ /* 0x001e280000000a00 */
[----:B------:R-:W-:Y:S02]  /*1ea0*/  LOP3.LUT R2, R21, 0xf, RZ, 0xc0, !PT ;  /* 0x0000000f15027812 */ /* 0x000fe400078ec0ff */
[----:B------:R-:W-:Y:S02]  /*1eb0*/  LOP3.LUT R28, R11, 0xf, RZ, 0xc0, !PT ;  /* 0x0000000f0b1c7812 */ /* 0x000fe400078ec0ff */
[----:B-1----:R-:W-:Y:S02]  /*1ec0*/  IADD3 R12, P0, PT, R2, UR4, RZ ;  /* 0x00000004020c7c10 */ /* 0x002fe4000ff1e0ff */
[----:B------:R-:W-:-:S02]  /*1ed0*/  SHF.R.U32.HI R18, RZ, 0x4, R11 ;  /* 0x00000004ff127819 */ /* 0x000fc4000001160b */
[----:B------:R-:W-:Y:S02]  /*1ee0*/  IADD3.X R13, PT, PT, RZ, UR5, RZ, P0, !PT ;  /* 0x00000005ff0d7c10 */ /* 0x000fe400087fe4ff */
[----:B------:R-:W-:Y:S02]  /*1ef0*/  IADD3 R28, P0, PT, R28, UR4, RZ ;  /* 0x000000041c1c7c10 */ /* 0x000fe4000ff1e0ff */
[----:B------:R-:W-:Y:S01]  /*1f00*/  LOP3.LUT R18, R18, 0xf, RZ, 0xc0, !PT ;  /* 0x0000000f12127812 */ /* 0x000fe200078ec0ff */
[----:B------:R1:W5:Y:S02]  /*1f10*/  LDG.E.U8.CONSTANT R2, desc[UR8][R12.64] ;  /* 0x000000080c027981 */ /* 0x000364000c1e9100 */
[----:B------:R-:W-:Y:S01]  /*1f20*/  IMAD.X R29, RZ, RZ, UR5, P0 ;  /* 0x00000005ff1d7e24 */ /* 0x000fe200080e06ff */
[--C-:B------:R-:W-:Y:S01]  /*1f30*/  SHF.R.U32.HI R23, RZ, 0x8, R11.reuse ;  /* 0x00000008ff177819 */ /* 0x100fe2000001160b */
[----:B------:R-:W-:Y:S01]  /*1f40*/  IMAD.MOV.U32 R27, RZ, RZ, 0x1 ;  /* 0x00000001ff1b7424 */ /* 0x000fe200078e00ff */
[----:B-1----:R-:W-:Y:S01]  /*1f50*/  IADD3 R12, P0, PT, R18, UR4, RZ ;  /* 0x00000004120c7c10 */ /* 0x002fe2000ff1e0ff */
[----:B------:R-:W1:Y:S01]  /*1f60*/  LDC.64 R16, c[0x0][0x390] ;  /* 0x0000e400ff107b82 */ /* 0x000e620000000a00 */
[----:B------:R-:W-:Y:S01]  /*1f70*/  LOP3.LUT R23, R23, 0xf, RZ, 0xc0, !PT ;  /* 0x0000000f17177812 */ /* 0x000fe200078ec0ff */
[----:B------:R-:W5:Y:S02]  /*1f80*/  LDG.E.U8.CONSTANT R29, desc[UR8][R28.64] ;  /* 0x000000081c1d7981 */ /* 0x000f64000c1e9100 */
[----:B------:R-:W-:Y:S01]  /*1f90*/  IMAD.X R13, RZ, RZ, UR5, P0 ;  /* 0x00000005ff0d7e24 */ /* 0x000fe200080e06ff */
[----:B------:R-:W-:Y:S01]  /*1fa0*/  SHF.R.U32.HI R25, RZ, 0xc, R11 ;  /* 0x0000000cff197819 */ /* 0x000fe2000001160b */
[----:B0-----:R0:W-:Y:S01]  /*1fb0*/  STG.E desc[UR8][R14.64], R27 ;  /* 0x0000001b0e007986 */ /* 0x0011e2000c101908 */
[----:B------:R-:W-:-:S02]  /*1fc0*/  IADD3 R24, P1, PT, R23, UR4, RZ ;  /* 0x0000000417187c10 */ /* 0x000fc4000ff3e0ff */
[----:B------:R-:W-:-:S03]  /*1fd0*/  LOP3.LUT R18, R25, 0xf, RZ, 0xc0, !PT ;  /* 0x0000000f19127812 */ /* 0x000fc600078ec0ff */
[----:B------:R-:W-:Y:S01]  /*1fe0*/  IMAD.X R25, RZ, RZ, UR5, P1 ;  /* 0x00000005ff197e24 */ /* 0x000fe200088e06ff */
[----:B0-----:R0:W5:Y:S01]  /*1ff0*/  LDG.E.U8.CONSTANT R27, desc[UR8][R12.64] ;  /* 0x000000080c1b7981 */ /* 0x001162000c1e9100 */
[----:B------:R-:W-:-:S04]  /*2000*/  IADD3 R14, P1, PT, R18, UR4, RZ ;  /* 0x00000004120e7c10 */ /* 0x000fc8000ff3e0ff */
[----:B------:R1:W5:Y:S01]  /*2010*/  LDG.E.U8.CONSTANT R25, desc[UR8][R24.64] ;  /* 0x0000000818197981 */ /* 0x000362000c1e9100 */
[----:B0-----:R-:W-:Y:S01]  /*2020*/  LEA.HI R12, P0, R21, UR4, RZ, 0x4 ;  /* 0x00000004150c7c11 */ /* 0x001fe2000f8120ff */
[----:B------:R-:W-:-:S04]  /*2030*/  IMAD.X R15, RZ, RZ, UR5, P1 ;  /* 0x00000005ff0f7e24 */ /* 0x000fc800088e06ff */
[----:B------:R-:W-:Y:S01]  /*2040*/  IMAD.X R13, RZ, RZ, UR5, P0 ;  /* 0x00000005ff0d7e24 */ /* 0x000fe200080e06ff */
[----:B------:R0:W5:Y:S04]  /*2050*/  LDG.E.U8.CONSTANT R23, desc[UR8][R14.64] ;  /* 0x000000080e177981 */ /* 0x000168000c1e9100 */
[----:B------:R0:W5:Y:S01]  /*2060*/  LDG.E.U8.CONSTANT R18, desc[UR8][R12.64] ;  /* 0x000000080c127981 */ /* 0x000162000c1e9100 */
[----:B-1----:R-:W-:Y:S02]  /*2070*/  SHF.R.U32.HI R24, RZ, 0x8, R26 ;  /* 0x00000008ff187819 */ /* 0x002fe4000001161a */
[----:B------:R-:W-:Y:S02]  /*2080*/  SHF.R.U32.HI R28, RZ, 0x8, R22 ;  /* 0x00000008ff1c7819 */ /* 0x000fe40000011616 */
[--C-:B0-----:R-:W-:Y:S01]  /*2090*/  SHF.R.U32.HI R14, RZ, 0x10, R26.reuse ;  /* 0x00000010ff0e7819 */ /* 0x101fe2000001161a */
[----:B------:R-:W-:Y:S01]  /*20a0*/  IMAD.MOV.U32 R12, RZ, RZ, 0x30 ;  /* 0x00000030ff0c7424 */ /* 0x000fe200078e00ff */
[----:B------:R-:W-:Y:S01]  /*20b0*/  SHF.R.U32.HI R13, RZ, 0x18, R26 ;  /* 0x00000018ff0d7819 */ /* 0x000fe2000001161a */
[----:B------:R0:W-:Y:S01]  /*20c0*/  STG.E.U8 desc[UR8][R16.64+0xc], R0 ;  /* 0x00000c0010007986 */ /* 0x0001e2000c101108 */
[----:B------:R-:W-:-:S02]  /*20d0*/  SHF.R.U32.HI R15, RZ, 0x10, R22 ;  /* 0x00000010ff0f7819 */ /* 0x000fc40000011616 */
[----:B------:R-:W-:Y:S02]  /*20e0*/  PRMT R26, R12, 0x7610, R26 ;  /* 0x000076100c1a7816 */ /* 0x000fe4000000001a */
[--C-:B------:R-:W-:Y:S02]  /*20f0*/  SHF.R.U32.HI R12, RZ, 0x4, R21.reuse ;  /* 0x00000004ff0c7819 */ /* 0x100fe40000011615 */
[----:B------:R-:W-:Y:S01]  /*2100*/  SHF.R.U32.HI R22, RZ, 0x18, R22 ;  /* 0x00000018ff167819 */ /* 0x000fe20000011616 */
[----:B------:R1:W-:Y:S01]  /*2110*/  STG.E.U8 desc[UR8][R16.64+0xf], R13 ;  /* 0x00000f0d10007986 */ /* 0x0003e2000c101108 */
[----:B------:R-:W-:Y:S02]  /*2120*/  LOP3.LUT R12, R12, 0xf, RZ, 0xc0, !PT ;  /* 0x0000000f0c0c7812 */ /* 0x000fe400078ec0ff */
[--C-:B0-----:R-:W-:Y:S01]  /*2130*/  SHF.R.U32.HI R0, RZ, 0x8, R21.reuse ;  /* 0x00000008ff007819 */ /* 0x101fe20000011615 */
[----:B------:R-:W-:Y:S03]  /*2140*/  STG.E.U8 desc[UR8][R16.64+0x8], R20 ;  /* 0x0000081410007986 */ /* 0x000fe6000c101108 */
[----:B------:R-:W-:Y:S01]  /*2150*/  LOP3.LUT R0, R0, 0xf, RZ, 0xc0, !PT ;  /* 0x0000000f00007812 */ /* 0x000fe200078ec0ff */
[----:B------:R-:W-:Y:S01]  /*2160*/  STG.E.U8 desc[UR8][R16.64+0x9], R28 ;  /* 0x0000091c10007986 */ /* 0x000fe2000c101108 */
[----:B-1----:R-:W-:-:S03]  /*2170*/  SHF.R.U32.HI R13, RZ, 0xc, R21 ;  /* 0x0000000cff0d7819 */ /* 0x002fc60000011615 */
[----:B------:R-:W-:Y:S04]  /*2180*/  STG.E.U8 desc[UR8][R16.64+0xa], R15 ;  /* 0x00000a0f10007986 */ /* 0x000fe8000c101108 */
[----:B------:R-:W-:Y:S01]  /*2190*/  STG.E.U8 desc[UR8][R16.64+0xb], R22 ;  /* 0x00000b1610007986 */ /* 0x000fe2000c101108 */
[----:B------:R-:W-:-:S03]  /*21a0*/  LOP3.LUT R13, R13, 0xf, RZ, 0xc0, !PT ;  /* 0x0000000f0d0d7812 */ /* 0x000fc600078ec0ff */
[----:B------:R-:W-:Y:S04]  /*21b0*/  STG.E.U8 desc[UR8][R16.64+0xd], R24 ;  /* 0x00000d1810007986 */ /* 0x000fe8000c101108 */
[----:B------:R0:W-:Y:S04]  /*21c0*/  STG.E.U8 desc[UR8][R16.64+0xe], R14 ;  /* 0x00000e0e10007986 */ /* 0x0001e8000c101108 */
[----:B------:R-:W-:Y:S04]  /*21d0*/  STG.E.U8 desc[UR8][R16.64], R26 ;  /* 0x0000001a10007986 */ /* 0x000fe8000c101108 */
[----:B------:R-:W-:Y:S04]  /*21e0*/  STG.E.U8 desc[UR8][R16.64+0x1], R26 ;  /* 0x0000011a10007986 */ /* 0x000fe8000c101108 */
[----:B------:R-:W-:Y:S01]  /*21f0*/  STG.E.U8 desc[UR8][R16.64+0x2], R26 ;  /* 0x0000021a10007986 */ /* 0x000fe2000c101108 */
[----:B0-----:R-:W-:-:S03]  /*2200*/  SHF.R.U32.HI R14, RZ, 0x10, R21 ;  /* 0x00000010ff0e7819 */ /* 0x001fc60000011615 */
[----:B------:R-:W-:Y:S04]  /*2210*/  STG.E.U8 desc[UR8][R16.64+0x3], R26 ;  /* 0x0000031a10007986 */ /* 0x000fe8000c101108 */
[----:B------:R-:W-:Y:S04]  /*2220*/  STG.E.U8 desc[UR8][R16.64+0x4], R26 ;  /* 0x0000041a10007986 */ /* 0x000fe8000c101108 */
[----:B------:R-:W-:Y:S04]  /*2230*/  STG.E.U8 desc[UR8][R16.64+0x5], R26 ;  /* 0x0000051a10007986 */ /* 0x000fe8000c101108 */
[----:B------:R-:W-:Y:S04]  /*2240*/  STG.E.U8 desc[UR8][R16.64+0x6], R26 ;  /* 0x0000061a10007986 */ /* 0x000fe8000c101108 */
[----:B------:R0:W-:Y:S01]  /*2250*/  STG.E.U8 desc[UR8][R16.64+0x7], R26 ;  /* 0x0000071a10007986 */ /* 0x0001e2000c101108 */
[----:B------:R-:W-:-:S02]  /*2260*/  SHF.R.U32.HI R15, RZ, 0x14, R21 ;  /* 0x00000014ff0f7819 */ /* 0x000fc40000011615 */
[----:B------:R-:W-:Y:S02]  /*2270*/  LOP3.LUT R20, R14, 0xf, RZ, 0xc0, !PT ;  /* 0x0000000f0e147812 */ /* 0x000fe400078ec0ff */
[----:B0-----:R-:W-:Y:S02]  /*2280*/  IADD3 R16, P0, PT, R12, UR4, RZ ;  /* 0x000000040c107c10 */ /* 0x001fe4000ff1e0ff */
[----:B------:R-:W-:-:S03]  /*2290*/  IADD3 R12, P1, PT, R0, UR4, RZ ;  /* 0x00000004000c7c10 */ /* 0x000fc6000ff3e0ff */
[----:B------:R-:W-:Y:S01]  /*22a0*/  IMAD.X R17, RZ, RZ, UR5, P0 ;  /* 0x00000005ff117e24 */ /* 0x000fe200080e06ff */
[----:B------:R-:W-:Y:S02]  /*22b0*/  IADD3 R14, P0, PT, R13, UR4, RZ ;  /* 0x000000040d0e7c10 */ /* 0x000fe4000ff1e0ff */
[----:B------:R-:W-:Y:S02]  /*22c0*/  IADD3.X R13, PT, PT, RZ, UR5, RZ, P1, !PT ;  /* 0x00000005ff0d7c10 */ /* 0x000fe40008ffe4ff */
[----:B------:R-:W-:Y:S01]  /*22d0*/  LOP3.LUT R22, R15, 0xf, RZ, 0xc0, !PT ;  /* 0x0000000f0f167812 */ /* 0x000fe200078ec0ff */
[----:B------:R-:W-:Y:S01]  /*22e0*/  IMAD.X R15, RZ, RZ, UR5, P0 ;  /* 0x00000005ff0f7e24 */ /* 0x000fe200080e06ff */
[----:B------:R-:W-:Y:S01]  /*22f0*/  SHF.R.U32.HI R24, RZ, 0x18, R21 ;  /* 0x00000018ff187819 */ /* 0x000fe20000011615 */
[----:B------:R0:W5:Y:S01]  /*2300*/  LDG.E.U8.CONSTANT R0, desc[UR8][R16.64] ;  /* 0x0000000810007981 */ /* 0x000162000c1e9100 */
[----:B------:R-:W-:-:S03]  /*2310*/  IADD3 R20, P1, PT, R20, UR4, RZ ;  /* 0x0000000414147c10 */ /* 0x000fc6000ff3e0ff */
[----:B------:R1:W5:Y:S04]  /*2320*/  LDG.E.U8.CONSTANT R28, desc[UR8][R12.64] ;  /* 0x000000080c1c7981 */ /* 0x000368000c1e9100 */
[----:B------:R1:W5:Y:S01]  /*2330*/  LDG.E.U8.CONSTANT R26, desc[UR8][R14.64] ;  /* 0x000000080e1a7981 */ /* 0x000362000c1e9100 */
[----:B0-----:R-:W-:Y:S02]  /*2340*/  IADD3 R16, P0, PT, R22, UR4, RZ ;  /* 0x0000000416107c10 */ /* 0x001fe4000ff1e0ff */
[----:B------:R-:W-:Y:S02]  /*2350*/  LOP3.LUT R22, R24, 0xf, RZ, 0xc0, !PT ;  /* 0x0000000f18167812 */ /* 0x000fe400078ec0ff */
[----:B-1----:R-:W-:Y:S01]  /*2360*/  SHF.R.U32.HI R12, RZ, 0x10, R11 ;  /* 0x00000010ff0c7819 */ /* 0x002fe2000001160b */
[----:B------:R-:W-:-:S03]  /*2370*/  IMAD.X R17, RZ, RZ, UR5, P0 ;  /* 0x00000005ff117e24 */ /* 0x000fc600080e06ff */
[----:B------:R-:W-:Y:S01]  /*2380*/  LOP3.LUT R14, R12, 0xf, RZ, 0xc0, !PT ;  /* 0x0000000f0c0e7812 */ /* 0x000fe200078ec0ff */
[----:B------:R-:W-:Y:S01]  /*2390*/  IMAD.X R21, RZ, RZ, UR5, P1 ;  /* 0x00000005ff157e24 */ /* 0x000fe200088e06ff */
[----:B------:R-:W-:Y:S02]  /*23a0*/  IADD3 R12, P0, PT, R22, UR4, RZ ;  /* 0x00000004160c7c10 */ /* 0x000fe4000ff1e0ff */
[----:B------:R-:W-:Y:S01]  /*23b0*/  IADD3 R14, P1, PT, R14, UR4, RZ ;  /* 0x000000040e0e7c10 */ /* 0x000fe2000ff3e0ff */
[----:B------:R0:W5:Y:S02]  /*23c0*/  LDG.E.U8.CONSTANT R22, desc[UR8][R16.64] ;  /* 0x0000000810167981 */ /* 0x000164000c1e9100 */
[----:B------:R-:W-:Y:S02]  /*23d0*/  IMAD.X R13, RZ, RZ, UR5, P0 ;  /* 0x00000005ff0d7e24 */ /* 0x000fe400080e06ff */
[----:B------:R-:W-:Y:S01]  /*23e0*/  IMAD.X R15, RZ, RZ, UR5, P1 ;  /* 0x00000005ff0f7e24 */ /* 0x000fe200088e06ff */
[----:B------:R-:W5:Y:S04]  /*23f0*/  LDG.E.U8.CONSTANT R24, desc[UR8][R20.64] ;  /* 0x0000000814187981 */ /* 0x000f68000c1e9100 */
[----:B------:R-:W5:Y:S01]  /*2400*/  LDG.E.U8.CONSTANT R13, desc[UR8][R12.64] ;  /* 0x000000080c0d7981 */ /* 0x000f62000c1e9100 */
[----:B0-----:R-:W2:Y:S03]  /*2410*/  LDC.64 R16, c[0x0][0x398] ;  /* 0x0000e600ff107b82 */ /* 0x001ea60000000a00 */
[----:B------:R0:W5:Y:S02]  /*2420*/  LDG.E.U8.CONSTANT R12, desc[UR8][R14.64] ;  /* 0x000000080e0c7981 */ /* 0x000164000c1e9100 */
[----:B0-----:R-:W-:-:S04]  /*2430*/  SHF.R.U32.HI R14, RZ, 0x14, R11 ;  /* 0x00000014ff0e7819 */ /* 0x001fc8000001160b */
[----:B------:R-:W-:Y:S02]  /*2440*/  LOP3.LUT R20, R14, 0xf, RZ, 0xc0, !PT ;  /* 0x0000000f0e147812 */ /* 0x000fe400078ec0ff */
[----:B------:R-:W-:Y:S02]  /*2450*/  SHF.R.U32.HI R14, RZ, 0x18, R11 ;  /* 0x00000018ff0e7819 */ /* 0x000fe4000001160b */
[----:B------:R-:W-:Y:S02]  /*2460*/  IADD3 R20, P0, PT, R20, UR4, RZ ;  /* 0x0000000414147c10 */ /* 0x000fe4000ff1e0ff */
[----:B------:R-:W-:-:S03]  /*2470*/  LOP3.LUT R14, R14, 0xf, RZ, 0xc0, !PT ;  /* 0x0000000f0e0e7812 */ /* 0x000fc600078ec0ff */
[----:B------:R-:W-:Y:S01]  /*2480*/  IMAD.X R21, RZ, RZ, UR5, P0 ;  /* 0x00000005ff157e24 */ /* 0x000fe200080e06ff */
[----:B------:R-:W-:Y:S01]  /*2490*/  IADD3 R14, P0, PT, R14, UR4, RZ ;  /* 0x000000040e0e7c10 */ /* 0x000fe2000ff1e0ff */
[----:B--2---:R0:W-:Y:S04]  /*24a0*/  STG.E.U8 desc[UR8][R16.64+0x1], R19 ;  /* 0x0000011310007986 */ /* 0x0041e8000c101108 */
[----:B------:R-:W-:Y:S01]  /*24b0*/  IMAD.X R15, RZ, RZ, UR5, P0 ;  /* 0x00000005ff0f7e24 */ /* 0x000fe200080e06ff */
[----:B0-----:R0:W2:Y:S02]  /*24c0*/  LDG.E.U8.CONSTANT R19, desc[UR8][R20.64] ;  /* 0x0000000814137981 */ /* 0x0010a4000c1e9100 */
[----:B0-----:R-:W-:Y:S02]  /*24d0*/  LEA.HI R20, P0, R11, UR4, RZ, 0x4 ;  /* 0x000000040b147c11 */ /* 0x001fe4000f8120ff */
[----:B------:R0:W2:Y:S03]  /*24e0*/  LDG.E.U8.CONSTANT R11, desc[UR8][R14.64] ;  /* 0x000000080e0b7981 */ /* 0x0000a6000c1e9100 */
[----:B------:R-:W-:Y:S01]  /*24f0*/  IMAD.X R21, RZ, RZ, UR5, P0 ;  /* 0x00000005ff157e24 */ /* 0x000fe200080e06ff */
[----:B---3--:R1:W-:Y:S01]  /*2500*/  STG.E.U8 desc[UR8][R16.64], R10 ;  /* 0x0000000a10007986 */ /* 0x0083e2000c101108 */
[----:B0-----:R-:W-:-:S04]  /*2510*/  LOP3.LUT R14, R3, 0xf, RZ, 0xc0, !PT ;  /* 0x0000000f030e7812 */ /* 0x001fc800078ec0ff */
[----:B------:R-:W-:Y:S01]  /*2520*/  IADD3 R14, P0, PT, R14, UR4, RZ ;  /* 0x000000040e0e7c10 */ /* 0x000fe2000ff1e0ff */
[----:B-1----:R0:W3:Y:S03]  /*2530*/  LDG.E.U8.CONSTANT R10, desc[UR8][R20.64] ;  /* 0x00000008140a7981 */ /* 0x0020e6000c1e9100 */
[----:B------:R-:W-:Y:S01]  /*2540*/  IADD3.X R15, PT, PT, RZ, UR5, RZ, P0, !PT ;  /* 0x00000005ff0f7c10 */ /* 0x000fe200087fe4ff */
[----:B----4-:R1:W-:Y:S01]  /*2550*/  STG.E.U8 desc[UR8][R16.64+0x3], R9 ;  /* 0x0000030910007986 */ /* 0x0103e2000c101108 */
[----:B0-----:R-:W-:-:S04]  /*2560*/  SHF.R.U32.HI R20, RZ, 0x4, R3 ;  /* 0x00000004ff147819 */ /* 0x001fc80000011603 */
[----:B------:R-:W-:Y:S01]  /*2570*/  LOP3.LUT R20, R20, 0xf, RZ, 0xc0, !PT ;  /* 0x0000000f14147812 */ /* 0x000fe200078ec0ff */
[----:B-1----:R0:W4:Y:S03]  /*2580*/  LDG.E.U8.CONSTANT R9, desc[UR8][R14.64] ;  /* 0x000000080e097981 */ /* 0x002126000c1e9100 */
[----:B------:R-:W-:Y:S02]  /*2590*/  IADD3 R20, P0, PT, R20, UR4, RZ ;  /* 0x0000000414147c10 */ /* 0x000fe4000ff1e0ff */
[----:B0-----:R-:W-:-:S03]  /*25a0*/  SHF.R.U32.HI R14, RZ, 0x8, R3 ;  /* 0x00000008ff0e7819 */ /* 0x001fc60000011603 */
[----:B------:R-:W-:Y:S01]  /*25b0*/  IMAD.X R21, RZ, RZ, UR5, P0 ;  /* 0x00000005ff157e24 */ /* 0x000fe200080e06ff */
[----:B------:R-:W-:-:S04]  /*25c0*/  LOP3.LUT R14, R14, 0xf, RZ, 0xc0, !PT ;  /* 0x0000000f0e0e7812 */ /* 0x000fc800078ec0ff */
[----:B------:R-:W-:Y:S01]  /*25d0*/  IADD3 R14, P0, PT, R14, UR4, RZ ;  /* 0x000000040e0e7c10 */ /* 0x000fe2000ff1e0ff */
[----:B-----5:R0:W-:Y:S04]  /*25e0*/  STG.E.U8 desc[UR8][R16.64+0x5], R7 ;  /* 0x0000050710007986 */ /* 0x0201e8000c101108 */
[----:B------:R-:W-:Y:S01]  /*25f0*/  IMAD.X R15, RZ, RZ, UR5, P0 ;  /* 0x00000005ff0f7e24 */ /* 0x000fe200080e06ff */
[----:B------:R1:W-:Y:S04]  /*2600*/  STG.E.U8 desc[UR8][R16.64+0x2], R8 ;  /* 0x0000020810007986 */ /* 0x0003e8000c101108 */
[----:B0-----:R0:W5:Y:S04]  /*2610*/  LDG.E.U8.CONSTANT R7, desc[UR8][R14.64] ;  /* 0x000000080e077981 */ /* 0x001168000c1e9100 */
[----:B-1----:R1:W5:Y:S01]  /*2620*/  LDG.E.U8.CONSTANT R8, desc[UR8][R20.64] ;  /* 0x0000000814087981 */ /* 0x002362000c1e9100 */
[----:B0-----:R-:W-:-:S04]  /*2630*/  SHF.R.U32.HI R14, RZ, 0xc, R3 ;  /* 0x0000000cff0e7819 */ /* 0x001fc80000011603 */
[----:B------:R-:W-:-:S04]  /*2640*/  LOP3.LUT R14, R14, 0xf, RZ, 0xc0, !PT ;  /* 0x0000000f0e0e7812 */ /* 0x000fc800078ec0ff */
[----:B-1----:R-:W-:Y:S02]  /*2650*/  IADD3 R20, P0, PT, R14, UR4, RZ ;  /* 0x000000040e147c10 */ /* 0x002fe4000ff1e0ff */
[----:B------:R-:W-:-:S04]  /*2660*/  SHF.R.U32.HI R14, RZ, 0x10, R3 ;  /* 0x00000010ff0e7819 */ /* 0x000fc80000011603 */
[----:B------:R-:W-:Y:S01]  /*2670*/  LOP3.LUT R14, R14, 0xf, RZ, 0xc0, !PT ;  /* 0x0000000f0e0e7812 */ /* 0x000fe200078ec0ff */
[----:B------:R-:W-:-:S03]  /*2680*/  IMAD.X R21, RZ, RZ, UR5, P0 ;  /* 0x00000005ff157e24 */ /* 0x000fc600080e06ff */
[----:B------:R-:W-:Y:S01]  /*2690*/  IADD3 R14, P0, PT, R14, UR4, RZ ;  /* 0x000000040e0e7c10 */ /* 0x000fe2000ff1e0ff */
[----:B------:R0:W-:Y:S04]  /*26a0*/  STG.E.U8 desc[UR8][R16.64+0x7], R5 ;  /* 0x0000070510007986 */ /* 0x0001e8000c101108 */
        /* <DEDUP_REMOVED lines=12> */
[----:B------:R-:W-:-:S06]  /*2770*/  IMAD.X R15, RZ, RZ, UR5, P0 ;  /* 0x00000005ff0f7e24 */ /* 0x000fcc00080e06ff */
[----:B------:R-:W5:Y:S04]  /*2780*/  LDG.E.U8.CONSTANT R15, desc[UR8][R14.64] ;  /* 0x000000080e0f7981 */ /* 0x000f68000c1e9100 */
[----:B0-----:R0:W5:Y:S02]  /*2790*/  LDG.E.U8.CONSTANT R4, desc[UR8][R20.64] ;  /* 0x0000000814047981 */ /* 0x001164000c1e9100 */
[----:B0-----:R-:W-:-:S05]  /*27a0*/  LEA.HI R20, P0, R3, UR4, RZ, 0x4 ;  /* 0x0000000403147c11 */ /* 0x001fca000f8120ff */
[----:B------:R-:W-:-:S05]  /*27b0*/  IMAD.X R21, RZ, RZ, UR5, P0 ;  /* 0x00000005ff157e24 */ /* 0x000fca00080e06ff */
[----:B------:R-:W5:Y:S04]  /*27c0*/  LDG.E.U8.CONSTANT R3, desc[UR8][R20.64] ;  /* 0x0000000814037981 */ /* 0x000f68000c1e9100 */
[----:B------:R-:W-:Y:S04]  /*27d0*/  STG.E.U8 desc[UR8][R16.64+0x9], R2 ;  /* 0x0000090210007986 */ /* 0x000fe8000c101108 */
        /* <DEDUP_REMOVED lines=12> */
[----:B--2---:R-:W-:Y:S04]  /*28a0*/  STG.E.U8 desc[UR8][R16.64+0x14], R19 ;  /* 0x0000141310007986 */ /* 0x004fe8000c101108 */
[----:B------:R-:W-:Y:S04]  /*28b0*/  STG.E.U8 desc[UR8][R16.64+0x17], R11 ;  /* 0x0000170b10007986 */ /* 0x000fe8000c101108 */
[----:B---3--:R-:W-:Y:S04]  /*28c0*/  STG.E.U8 desc[UR8][R16.64+0x16], R10 ;  /* 0x0000160a10007986 */ /* 0x008fe8000c101108 */
[----:B----4-:R-:W-:Y:S04]  /*28d0*/  STG.E.U8 desc[UR8][R16.64+0x19], R9 ;  /* 0x0000190910007986 */ /* 0x010fe8000c101108 */
[----:B-----5:R-:W-:Y:S04]  /*28e0*/  STG.E.U8 desc[UR8][R16.64+0x1b], R7 ;  /* 0x00001b0710007986 */ /* 0x020fe8000c101108 */
[----:B------:R-:W-:Y:S04]  /*28f0*/  STG.E.U8 desc[UR8][R16.64+0x18], R8 ;  /* 0x0000180810007986 */ /* 0x000fe8000c101108 */
[----:B------:R-:W-:Y:S04]  /*2900*/  STG.E.U8 desc[UR8][R16.64+0x1d], R5 ;  /* 0x00001d0510007986 */ /* 0x000fe8000c101108 */
[----:B------:R-:W-:Y:S04]  /*2910*/  STG.E.U8 desc[UR8][R16.64+0x1a], R6 ;  /* 0x00001a0610007986 */ /* 0x000fe8000c101108 */
[----:B------:R-:W-:Y:S04]  /*2920*/  STG.E.U8 desc[UR8][R16.64+0x1f], R15 ;  /* 0x00001f0f10007986 */ /* 0x000fe8000c101108 */
[----:B------:R-:W-:Y:S04]  /*2930*/  STG.E.U8 desc[UR8][R16.64+0x1c], R4 ;  /* 0x00001c0410007986 */ /* 0x000fe8000c101108 */
[----:B------:R-:W-:Y:S01]  /*2940*/  STG.E.U8 desc[UR8][R16.64+0x1e], R3 ;  /* 0x00001e0310007986 */ /* 0x000fe2000c101108 */
[----:B------:R-:W-:Y:S05]  /*2950*/  EXIT ;  /* 0x000000000000794d */ /* 0x000fea0003800000 */
.L_x_8:
[----:B------:R-:W-:-:S00]  /*2960*/  BRA `(.L_x_8) ;  /* 0xfffffffc00fc7947 */ /* 0x000fc0000383ffff */
[----:B------:R-:W-:-:S00]  /*2970*/  NOP ;  /* 0x0000000000007918 */ /* 0x000fc00000000000 */
        /* <DEDUP_REMOVED lines=8> */
.L_x_9:


//--------------------- .nv.global.init           --------------------------
	.section	.nv.global.init,"aw",@progbits
	.align	4
.nv.global.init:
	.type		charLen,@object
	.size		charLen,(pwdbitlen - charLen)
charLen:
        /*0000*/ 	.byte	0x08, 0x00, 0x00, 0x00
	.type		pwdbitlen,@object
	.size		pwdbitlen,(hexLookup - pwdbitlen)
pwdbitlen:
        /*0004*/ 	.byte	0x88, 0x00, 0x00, 0x00
	.type		hexLookup,@object
	.size		hexLookup,(.L_2 - hexLookup)
hexLookup:
        /*0008*/ 	.byte	0x30, 0x31, 0x32, 0x33, 0x34, 0x35, 0x36, 0x37, 0x38, 0x39, 0x61, 0x62, 0x63, 0x64, 0x65, 0x66
        /*0018*/ 	.byte	0x00
.L_2:


//--------------------- .nv.shared.reserved.0     --------------------------
	.section	.nv.shared.reserved.0,"aw",@nobits
	.weak		__nv_reservedSMEM_offset_0_alias
	.size		__nv_reservedSMEM_offset_0_alias, 0, 64
	.other		__nv_reservedSMEM_offset_0_alias,@"STO_CUDA_RESERVED_SHARED STV_DEFAULT"
__nv_reservedSMEM_offset_0_alias:
	.zero		0
	.zero		64


//--------------------- .nv.constant0._Z9findMatchPjS_PcS0_ --------------------------
	.section	.nv.constant0._Z9findMatchPjS_PcS0_,"a",@progbits
	.sectionflags	@""
	.align	4
.nv.constant0._Z9findMatchPjS_PcS0_:
	.zero		928


//--------------------- SYMBOLS --------------------------

	.type		.nv.reservedSmem.offset0,@object
	.size		.nv.reservedSmem.offset0,0x4
